//
// Generated by NVIDIA NVVM Compiler
//
// Compiler Build ID: CL-36424714
// Cuda compilation tools, release 13.0, V13.0.88
// Based on NVVM 20.0.0
//

.version 9.0
.target sm_100
.address_size 64

	// .globl	_Z11cal_entropyPiPfii
.global .align 4 .b8 mylog[100];

.visible .entry _Z11cal_entropyPiPfii(
	.param .u64 .ptr .align 1 _Z11cal_entropyPiPfii_param_0,
	.param .u64 .ptr .align 1 _Z11cal_entropyPiPfii_param_1,
	.param .u32 _Z11cal_entropyPiPfii_param_2,
	.param .u32 _Z11cal_entropyPiPfii_param_3
)
{
	.local .align 16 .b8 	__local_depot0[16];
	.reg .b64 	%SP;
	.reg .b64 	%SPL;
	.reg .pred 	%p<26>;
	.reg .b16 	%rs<51>;
	.reg .b32 	%r<81>;
	.reg .b32 	%f<132>;
	.reg .b64 	%rd<83>;

	mov.u64 	%SPL, __local_depot0;
	ld.param.u64 	%rd6, [_Z11cal_entropyPiPfii_param_0];
	ld.param.u64 	%rd5, [_Z11cal_entropyPiPfii_param_1];
	ld.param.u32 	%r23, [_Z11cal_entropyPiPfii_param_2];
	ld.param.u32 	%r24, [_Z11cal_entropyPiPfii_param_3];
	cvta.to.global.u64 	%rd1, %rd6;
	add.u64 	%rd2, %SPL, 0;
	mov.u32 	%r25, %ctaid.x;
	mov.u32 	%r26, %ntid.x;
	mov.u32 	%r27, %tid.x;
	mad.lo.s32 	%r1, %r25, %r26, %r27;
	mul.lo.s32 	%r28, %r24, %r23;
	setp.ge.s32 	%p1, %r1, %r28;
	@%p1 bra 	$L__BB0_46;
	div.s32 	%r29, %r1, %r24;
	mul.lo.s32 	%r30, %r29, %r24;
	sub.s32 	%r31, %r1, %r30;
	max.s32 	%r2, %r29, 2;
	add.s32 	%r77, %r2, -2;
	add.s32 	%r32, %r29, 2;
	add.s32 	%r33, %r23, -1;
	min.s32 	%r4, %r32, %r33;
	max.s32 	%r5, %r31, 2;
	add.s32 	%r6, %r5, -2;
	add.s32 	%r34, %r31, 2;
	add.s32 	%r35, %r24, -1;
	min.s32 	%r7, %r34, %r35;
	mov.b32 	%r36, 0;
	st.local.v4.b32 	[%rd2], {%r36, %r36, %r36, %r36};
	setp.gt.s32 	%p2, %r77, %r4;
	mov.b16 	%rs50, 0;
	@%p2 bra 	$L__BB0_13;
	sub.s32 	%r37, %r7, %r5;
	add.s32 	%r38, %r37, -1;
	add.s32 	%r8, %r37, 2;
	and.b32  	%r9, %r38, 3;
	add.s32 	%r10, %r5, -1;
	add.s32 	%r11, %r5, 1;
	neg.s32 	%r12, %r7;
$L__BB0_3:
	mov.u32 	%r13, %r77;
	setp.gt.s32 	%p3, %r6, %r7;
	@%p3 bra 	$L__BB0_11;
	setp.eq.s32 	%p4, %r9, 0;
	mul.lo.s32 	%r14, %r13, %r24;
	mov.u32 	%r78, %r6;
	@%p4 bra 	$L__BB0_8;
	setp.eq.s32 	%p5, %r9, 1;
	cvt.s64.s32 	%rd8, %r14;
	cvt.u64.u32 	%rd9, %r5;
	add.s64 	%rd10, %rd9, %rd8;
	shl.b64 	%rd11, %rd10, 2;
	add.s64 	%rd3, %rd1, %rd11;
	ld.global.s32 	%rd12, [%rd3+-8];
	add.s64 	%rd13, %rd2, %rd12;
	ld.local.u8 	%rs19, [%rd13];
	add.s16 	%rs20, %rs19, 1;
	st.local.u8 	[%rd13], %rs20;
	mov.u32 	%r78, %r10;
	@%p5 bra 	$L__BB0_8;
	setp.eq.s32 	%p6, %r9, 2;
	ld.global.s32 	%rd14, [%rd3+-4];
	add.s64 	%rd15, %rd2, %rd14;
	ld.local.u8 	%rs21, [%rd15];
	add.s16 	%rs22, %rs21, 1;
	st.local.u8 	[%rd15], %rs22;
	mov.u32 	%r78, %r5;
	@%p6 bra 	$L__BB0_8;
	add.s32 	%r39, %r5, %r14;
	mul.wide.s32 	%rd16, %r39, 4;
	add.s64 	%rd17, %rd1, %rd16;
	ld.global.s32 	%rd18, [%rd17];
	add.s64 	%rd19, %rd2, %rd18;
	ld.local.u8 	%rs23, [%rd19];
	add.s16 	%rs24, %rs23, 1;
	st.local.u8 	[%rd19], %rs24;
	mov.u32 	%r78, %r11;
$L__BB0_8:
	setp.lt.u32 	%p7, %r8, 3;
	@%p7 bra 	$L__BB0_11;
	add.s32 	%r80, %r12, %r78;
	add.s32 	%r79, %r78, %r14;
$L__BB0_10:
	mul.wide.s32 	%rd20, %r79, 4;
	add.s64 	%rd21, %rd1, %rd20;
	ld.global.s32 	%rd22, [%rd21];
	add.s64 	%rd23, %rd2, %rd22;
	ld.local.u8 	%rs25, [%rd23];
	add.s16 	%rs26, %rs25, 1;
	st.local.u8 	[%rd23], %rs26;
	ld.global.s32 	%rd24, [%rd21+4];
	add.s64 	%rd25, %rd2, %rd24;
	ld.local.u8 	%rs27, [%rd25];
	add.s16 	%rs28, %rs27, 1;
	st.local.u8 	[%rd25], %rs28;
	ld.global.s32 	%rd26, [%rd21+8];
	add.s64 	%rd27, %rd2, %rd26;
	ld.local.u8 	%rs29, [%rd27];
	add.s16 	%rs30, %rs29, 1;
	st.local.u8 	[%rd27], %rs30;
	ld.global.s32 	%rd28, [%rd21+12];
	add.s64 	%rd29, %rd2, %rd28;
	ld.local.u8 	%rs31, [%rd29];
	add.s16 	%rs32, %rs31, 1;
	st.local.u8 	[%rd29], %rs32;
	add.s32 	%r80, %r80, 4;
	add.s32 	%r79, %r79, 4;
	setp.ne.s32 	%p8, %r80, 1;
	@%p8 bra 	$L__BB0_10;
$L__BB0_11:
	add.s32 	%r77, %r13, 1;
	setp.ne.s32 	%p9, %r13, %r4;
	@%p9 bra 	$L__BB0_3;
	ld.local.u8 	%rs50, [%rd2];
$L__BB0_13:
	sub.s32 	%r40, %r4, %r2;
	add.s32 	%r41, %r40, 3;
	sub.s32 	%r42, %r7, %r5;
	add.s32 	%r43, %r42, 3;
	mul.lo.s32 	%r44, %r43, %r41;
	cvt.rn.f32.s32 	%f1, %r44;
	mul.wide.s32 	%rd30, %r44, 4;
	mov.u64 	%rd31, mylog;
	add.s64 	%rd4, %rd31, %rd30;
	and.b16  	%rs33, %rs50, 255;
	setp.eq.s16 	%p10, %rs33, 0;
	mov.f32 	%f117, 0f00000000;
	@%p10 bra 	$L__BB0_15;
	cvt.u32.u16 	%r45, %rs50;
	cvt.s16.s8 	%rs34, %rs50;
	cvt.rn.f32.s16 	%f35, %rs34;
	div.rn.f32 	%f36, %f35, %f1;
	cvt.s32.s8 	%r46, %r45;
	mul.wide.s32 	%rd32, %r46, 4;
	add.s64 	%rd34, %rd31, %rd32;
	ld.global.f32 	%f37, [%rd34+-4];
	ld.global.f32 	%f38, [%rd4+-4];
	sub.f32 	%f39, %f37, %f38;
	fma.rn.f32 	%f117, %f36, %f39, 0f00000000;
$L__BB0_15:
	ld.local.u8 	%rs3, [%rd2+1];
	setp.eq.s16 	%p11, %rs3, 0;
	@%p11 bra 	$L__BB0_17;
	cvt.u32.u16 	%r47, %rs3;
	cvt.s16.s8 	%rs35, %rs3;
	cvt.rn.f32.s16 	%f40, %rs35;
	div.rn.f32 	%f41, %f40, %f1;
	cvt.s32.s8 	%r48, %r47;
	mul.wide.s32 	%rd35, %r48, 4;
	add.s64 	%rd37, %rd31, %rd35;
	ld.global.f32 	%f42, [%rd37+-4];
	ld.global.f32 	%f43, [%rd4+-4];
	sub.f32 	%f44, %f42, %f43;
	fma.rn.f32 	%f117, %f41, %f44, %f117;
$L__BB0_17:
	ld.local.u8 	%rs4, [%rd2+2];
	setp.eq.s16 	%p12, %rs4, 0;
	@%p12 bra 	$L__BB0_19;
	cvt.u32.u16 	%r49, %rs4;
	cvt.s16.s8 	%rs36, %rs4;
	cvt.rn.f32.s16 	%f45, %rs36;
	div.rn.f32 	%f46, %f45, %f1;
	cvt.s32.s8 	%r50, %r49;
	mul.wide.s32 	%rd38, %r50, 4;
	add.s64 	%rd40, %rd31, %rd38;
	ld.global.f32 	%f47, [%rd40+-4];
	ld.global.f32 	%f48, [%rd4+-4];
	sub.f32 	%f49, %f47, %f48;
	fma.rn.f32 	%f117, %f46, %f49, %f117;
$L__BB0_19:
	ld.local.u8 	%rs5, [%rd2+3];
	setp.eq.s16 	%p13, %rs5, 0;
	@%p13 bra 	$L__BB0_21;
	cvt.u32.u16 	%r51, %rs5;
	cvt.s16.s8 	%rs37, %rs5;
	cvt.rn.f32.s16 	%f50, %rs37;
	div.rn.f32 	%f51, %f50, %f1;
	cvt.s32.s8 	%r52, %r51;
	mul.wide.s32 	%rd41, %r52, 4;
	add.s64 	%rd43, %rd31, %rd41;
	ld.global.f32 	%f52, [%rd43+-4];
	ld.global.f32 	%f53, [%rd4+-4];
	sub.f32 	%f54, %f52, %f53;
	fma.rn.f32 	%f117, %f51, %f54, %f117;
$L__BB0_21:
	ld.local.u8 	%rs6, [%rd2+4];
	setp.eq.s16 	%p14, %rs6, 0;
	@%p14 bra 	$L__BB0_23;
	cvt.u32.u16 	%r53, %rs6;
	cvt.s16.s8 	%rs38, %rs6;
	cvt.rn.f32.s16 	%f55, %rs38;
	div.rn.f32 	%f56, %f55, %f1;
	cvt.s32.s8 	%r54, %r53;
	mul.wide.s32 	%rd44, %r54, 4;
	add.s64 	%rd46, %rd31, %rd44;
	ld.global.f32 	%f57, [%rd46+-4];
	ld.global.f32 	%f58, [%rd4+-4];
	sub.f32 	%f59, %f57, %f58;
	fma.rn.f32 	%f117, %f56, %f59, %f117;
$L__BB0_23:
	ld.local.u8 	%rs7, [%rd2+5];
	setp.eq.s16 	%p15, %rs7, 0;
	@%p15 bra 	$L__BB0_25;
	cvt.u32.u16 	%r55, %rs7;
	cvt.s16.s8 	%rs39, %rs7;
	cvt.rn.f32.s16 	%f60, %rs39;
	div.rn.f32 	%f61, %f60, %f1;
	cvt.s32.s8 	%r56, %r55;
	mul.wide.s32 	%rd47, %r56, 4;
	add.s64 	%rd49, %rd31, %rd47;
	ld.global.f32 	%f62, [%rd49+-4];
	ld.global.f32 	%f63, [%rd4+-4];
	sub.f32 	%f64, %f62, %f63;
	fma.rn.f32 	%f117, %f61, %f64, %f117;
$L__BB0_25:
	ld.local.u8 	%rs8, [%rd2+6];
	setp.eq.s16 	%p16, %rs8, 0;
	@%p16 bra 	$L__BB0_27;
	cvt.u32.u16 	%r57, %rs8;
	cvt.s16.s8 	%rs40, %rs8;
	cvt.rn.f32.s16 	%f65, %rs40;
	div.rn.f32 	%f66, %f65, %f1;
	cvt.s32.s8 	%r58, %r57;
	mul.wide.s32 	%rd50, %r58, 4;
	add.s64 	%rd52, %rd31, %rd50;
	ld.global.f32 	%f67, [%rd52+-4];
	ld.global.f32 	%f68, [%rd4+-4];
	sub.f32 	%f69, %f67, %f68;
	fma.rn.f32 	%f117, %f66, %f69, %f117;
$L__BB0_27:
	ld.local.u8 	%rs9, [%rd2+7];
	setp.eq.s16 	%p17, %rs9, 0;
	@%p17 bra 	$L__BB0_29;
	cvt.u32.u16 	%r59, %rs9;
	cvt.s16.s8 	%rs41, %rs9;
	cvt.rn.f32.s16 	%f70, %rs41;
	div.rn.f32 	%f71, %f70, %f1;
	cvt.s32.s8 	%r60, %r59;
	mul.wide.s32 	%rd53, %r60, 4;
	add.s64 	%rd55, %rd31, %rd53;
	ld.global.f32 	%f72, [%rd55+-4];
	ld.global.f32 	%f73, [%rd4+-4];
	sub.f32 	%f74, %f72, %f73;
	fma.rn.f32 	%f117, %f71, %f74, %f117;
$L__BB0_29:
	ld.local.u8 	%rs10, [%rd2+8];
	setp.eq.s16 	%p18, %rs10, 0;
	@%p18 bra 	$L__BB0_31;
	cvt.u32.u16 	%r61, %rs10;
	cvt.s16.s8 	%rs42, %rs10;
	cvt.rn.f32.s16 	%f75, %rs42;
	div.rn.f32 	%f76, %f75, %f1;
	cvt.s32.s8 	%r62, %r61;
	mul.wide.s32 	%rd56, %r62, 4;
	add.s64 	%rd58, %rd31, %rd56;
	ld.global.f32 	%f77, [%rd58+-4];
	ld.global.f32 	%f78, [%rd4+-4];
	sub.f32 	%f79, %f77, %f78;
	fma.rn.f32 	%f117, %f76, %f79, %f117;
$L__BB0_31:
	ld.local.u8 	%rs11, [%rd2+9];
	setp.eq.s16 	%p19, %rs11, 0;
	@%p19 bra 	$L__BB0_33;
	cvt.u32.u16 	%r63, %rs11;
	cvt.s16.s8 	%rs43, %rs11;
	cvt.rn.f32.s16 	%f80, %rs43;
	div.rn.f32 	%f81, %f80, %f1;
	cvt.s32.s8 	%r64, %r63;
	mul.wide.s32 	%rd59, %r64, 4;
	add.s64 	%rd61, %rd31, %rd59;
	ld.global.f32 	%f82, [%rd61+-4];
	ld.global.f32 	%f83, [%rd4+-4];
	sub.f32 	%f84, %f82, %f83;
	fma.rn.f32 	%f117, %f81, %f84, %f117;
$L__BB0_33:
	ld.local.u8 	%rs12, [%rd2+10];
	setp.eq.s16 	%p20, %rs12, 0;
	@%p20 bra 	$L__BB0_35;
	cvt.u32.u16 	%r65, %rs12;
	cvt.s16.s8 	%rs44, %rs12;
	cvt.rn.f32.s16 	%f85, %rs44;
	div.rn.f32 	%f86, %f85, %f1;
	cvt.s32.s8 	%r66, %r65;
	mul.wide.s32 	%rd62, %r66, 4;
	add.s64 	%rd64, %rd31, %rd62;
	ld.global.f32 	%f87, [%rd64+-4];
	ld.global.f32 	%f88, [%rd4+-4];
	sub.f32 	%f89, %f87, %f88;
	fma.rn.f32 	%f117, %f86, %f89, %f117;
$L__BB0_35:
	ld.local.u8 	%rs13, [%rd2+11];
	setp.eq.s16 	%p21, %rs13, 0;
	@%p21 bra 	$L__BB0_37;
	cvt.u32.u16 	%r67, %rs13;
	cvt.s16.s8 	%rs45, %rs13;
	cvt.rn.f32.s16 	%f90, %rs45;
	div.rn.f32 	%f91, %f90, %f1;
	cvt.s32.s8 	%r68, %r67;
	mul.wide.s32 	%rd65, %r68, 4;
	add.s64 	%rd67, %rd31, %rd65;
	ld.global.f32 	%f92, [%rd67+-4];
	ld.global.f32 	%f93, [%rd4+-4];
	sub.f32 	%f94, %f92, %f93;
	fma.rn.f32 	%f117, %f91, %f94, %f117;
$L__BB0_37:
	ld.local.u8 	%rs14, [%rd2+12];
	setp.eq.s16 	%p22, %rs14, 0;
	@%p22 bra 	$L__BB0_39;
	cvt.u32.u16 	%r69, %rs14;
	cvt.s16.s8 	%rs46, %rs14;
	cvt.rn.f32.s16 	%f95, %rs46;
	div.rn.f32 	%f96, %f95, %f1;
	cvt.s32.s8 	%r70, %r69;
	mul.wide.s32 	%rd68, %r70, 4;
	add.s64 	%rd70, %rd31, %rd68;
	ld.global.f32 	%f97, [%rd70+-4];
	ld.global.f32 	%f98, [%rd4+-4];
	sub.f32 	%f99, %f97, %f98;
	fma.rn.f32 	%f117, %f96, %f99, %f117;
$L__BB0_39:
	ld.local.u8 	%rs15, [%rd2+13];
	setp.eq.s16 	%p23, %rs15, 0;
	@%p23 bra 	$L__BB0_41;
	cvt.u32.u16 	%r71, %rs15;
	cvt.s16.s8 	%rs47, %rs15;
	cvt.rn.f32.s16 	%f100, %rs47;
	div.rn.f32 	%f101, %f100, %f1;
	cvt.s32.s8 	%r72, %r71;
	mul.wide.s32 	%rd71, %r72, 4;
	add.s64 	%rd73, %rd31, %rd71;
	ld.global.f32 	%f102, [%rd73+-4];
	ld.global.f32 	%f103, [%rd4+-4];
	sub.f32 	%f104, %f102, %f103;
	fma.rn.f32 	%f117, %f101, %f104, %f117;
$L__BB0_41:
	ld.local.u8 	%rs16, [%rd2+14];
	setp.eq.s16 	%p24, %rs16, 0;
	@%p24 bra 	$L__BB0_43;
	cvt.u32.u16 	%r73, %rs16;
	cvt.s16.s8 	%rs48, %rs16;
	cvt.rn.f32.s16 	%f105, %rs48;
	div.rn.f32 	%f106, %f105, %f1;
	cvt.s32.s8 	%r74, %r73;
	mul.wide.s32 	%rd74, %r74, 4;
	add.s64 	%rd76, %rd31, %rd74;
	ld.global.f32 	%f107, [%rd76+-4];
	ld.global.f32 	%f108, [%rd4+-4];
	sub.f32 	%f109, %f107, %f108;
	fma.rn.f32 	%f117, %f106, %f109, %f117;
$L__BB0_43:
	ld.local.u8 	%rs17, [%rd2+15];
	setp.eq.s16 	%p25, %rs17, 0;
	@%p25 bra 	$L__BB0_45;
	cvt.u32.u16 	%r75, %rs17;
	cvt.s16.s8 	%rs49, %rs17;
	cvt.rn.f32.s16 	%f110, %rs49;
	div.rn.f32 	%f111, %f110, %f1;
	cvt.s32.s8 	%r76, %r75;
	mul.wide.s32 	%rd77, %r76, 4;
	add.s64 	%rd79, %rd31, %rd77;
	ld.global.f32 	%f112, [%rd79+-4];
	ld.global.f32 	%f113, [%rd4+-4];
	sub.f32 	%f114, %f112, %f113;
	fma.rn.f32 	%f117, %f111, %f114, %f117;
$L__BB0_45:
	neg.f32 	%f115, %f117;
	cvta.to.global.u64 	%rd80, %rd5;
	mul.wide.s32 	%rd81, %r1, 4;
	add.s64 	%rd82, %rd80, %rd81;
	st.global.f32 	[%rd82], %f115;
$L__BB0_46:
	ret;

}


// ===== COMPILED SASS (sm_100) =====

	.target	sm_100

	.elftype	@"ET_EXEC"


//--------------------- .note.nv.tkinfo           --------------------------
	.section	.note.nv.tkinfo,"",@"SHT_NOTE"
	.sectionflags	@"SHF_NOTE_NV_TKINFO"
	.tkinfo
        /*0018*/ 	.word	0x00000002
        /*0030*/ 	.string	""
        /*0030*/ 	.string	"ptxas"
        /*0030*/ 	.string	"Cuda compilation tools, release 13.0, V13.0.88"
        /*0030*/ 	.string	"Build cuda_13.0.r13.0/compiler.36424714_0"
        /*0030*/ 	.string	"-arch sm_100 -m 64 "



//--------------------- .note.nv.cuinfo           --------------------------
	.section	.note.nv.cuinfo,"",@"SHT_NOTE"
	.sectionflags	@"SHF_NOTE_NV_CUINFO"
        /*0018*/ 	.short	0x0002
        /*001a*/ 	.short	0x0064
        /*001c*/ 	.short	0x0082
	.zero		2


//--------------------- .nv.info                  --------------------------
	.section	.nv.info,"",@"SHT_CUDA_INFO"
	.align	4


	//----- nvinfo : EIATTR_REGCOUNT
	.align		4
        /*0000*/ 	.byte	0x04, 0x2f
        /*0002*/ 	.short	(.L_2 - .L_1)
	.align		4
.L_1:
        /*0004*/ 	.word	index@(_Z11cal_entropyPiPfii)
        /*0008*/ 	.word	0x00000020


	//----- nvinfo : EIATTR_FRAME_SIZE
	.align		4
.L_2:
        /*000c*/ 	.byte	0x04, 0x11
        /*000e*/ 	.short	(.L_4 - .L_3)
	.align		4
.L_3:
        /*0010*/ 	.word	index@($__internal_0_$__cuda_sm3x_div_rn_noftz_f32_slowpath)
        /*0014*/ 	.word	0x00000010


	//----- nvinfo : EIATTR_FRAME_SIZE
	.align		4
.L_4:
        /*0018*/ 	.byte	0x04, 0x11
        /*001a*/ 	.short	(.L_6 - .L_5)
	.align		4
.L_5:
        /*001c*/ 	.word	index@(_Z11cal_entropyPiPfii)
        /*0020*/ 	.word	0x00000010


	//----- nvinfo : EIATTR_MIN_STACK_SIZE
	.align		4
.L_6:
        /*0024*/ 	.byte	0x04, 0x12
        /*0026*/ 	.short	(.L_8 - .L_7)
	.align		4
.L_7:
        /*0028*/ 	.word	index@(_Z11cal_entropyPiPfii)
        /*002c*/ 	.word	0x00000010
.L_8:


//--------------------- .nv.compat                --------------------------
	.section	.nv.compat,"",@"SHT_CUDA_COMPAT_INFO"
	.align	4
        /*0000*/ 	.byte	0x02, 0x09, 0x00, 0x00, 0x02, 0x02, 0x01, 0x00, 0x02, 0x05, 0x05, 0x00, 0x03, 0x07, 0x01, 0x01
        /*0010*/ 	.byte	0x02, 0x03, 0x00, 0x00, 0x02, 0x06, 0x01, 0x00, 0x04, 0x0b, 0x08, 0x00, 0x01, 0x00, 0x00, 0x00
        /*0020*/ 	.byte	0x00, 0x00, 0x00, 0x00


//--------------------- .nv.info._Z11cal_entropyPiPfii --------------------------
	.section	.nv.info._Z11cal_entropyPiPfii,"",@"SHT_CUDA_INFO"
	.sectionflags	@""
	.align	4


	//----- nvinfo : EIATTR_CUDA_API_VERSION
	.align		4
        /*0000*/ 	.byte	0x04, 0x37
        /*0002*/ 	.short	(.L_10 - .L_9)
.L_9:
        /*0004*/ 	.word	0x00000082


	//----- nvinfo : EIATTR_KPARAM_INFO
	.align		4
.L_10:
        /*0008*/ 	.byte	0x04, 0x17
        /*000a*/ 	.short	(.L_12 - .L_11)
.L_11:
        /*000c*/ 	.word	0x00000000
        /*0010*/ 	.short	0x0003
        /*0012*/ 	.short	0x0014
        /*0014*/ 	.byte	0x00, 0xf0, 0x11, 0x00


	//----- nvinfo : EIATTR_KPARAM_INFO
	.align		4
.L_12:
        /*0018*/ 	.byte	0x04, 0x17
        /*001a*/ 	.short	(.L_14 - .L_13)
.L_13:
        /*001c*/ 	.word	0x00000000
        /*0020*/ 	.short	0x0002
        /*0022*/ 	.short	0x0010
        /*0024*/ 	.byte	0x00, 0xf0, 0x11, 0x00


	//----- nvinfo : EIATTR_KPARAM_INFO
	.align		4
.L_14:
        /*0028*/ 	.byte	0x04, 0x17
        /*002a*/ 	.short	(.L_16 - .L_15)
.L_15:
        /*002c*/ 	.word	0x00000000
        /*0030*/ 	.short	0x0001
        /*0032*/ 	.short	0x0008
        /*0034*/ 	.byte	0x00, 0xf5, 0x21, 0x00


	//----- nvinfo : EIATTR_KPARAM_INFO
	.align		4
.L_16:
        /*0038*/ 	.byte	0x04, 0x17
        /*003a*/ 	.short	(.L_18 - .L_17)
.L_17:
        /*003c*/ 	.word	0x00000000
        /*0040*/ 	.short	0x0000
        /*0042*/ 	.short	0x0000
        /*0044*/ 	.byte	0x00, 0xf5, 0x21, 0x00


	//----- nvinfo : EIATTR_SPARSE_MMA_MASK
	.align		4
.L_18:
        /*0048*/ 	.byte	0x03, 0x50
        /*004a*/ 	.short	0x0000


	//----- nvinfo : EIATTR_MAXREG_COUNT
	.align		4
        /*004c*/ 	.byte	0x03, 0x1b
        /*004e*/ 	.short	0x00ff


	//----- nvinfo : EIATTR_MERCURY_ISA_VERSION
	.align		4
        /*0050*/ 	.byte	0x03, 0x5f
        /*0052*/ 	.short	0x0101


	//----- nvinfo : EIATTR_VRC_CTA_INIT_COUNT
	.align		4
        /*0054*/ 	.byte	0x02, 0x4a
	.zero		1
	.zero		1


	//----- nvinfo : EIATTR_EXIT_INSTR_OFFSETS
	.align		4
        /*0058*/ 	.byte	0x04, 0x1c
        /*005a*/ 	.short	(.L_20 - .L_19)


	//   ....[0]....
.L_19:
        /*005c*/ 	.word	0x00000090


	//   ....[1]....
        /*0060*/ 	.word	0x00002d00


	//----- nvinfo : EIATTR_CRS_STACK_SIZE
	.align		4
.L_20:
        /*0064*/ 	.byte	0x04, 0x1e
        /*0066*/ 	.short	(.L_22 - .L_21)
.L_21:
        /*0068*/ 	.word	0x00000000


	//----- nvinfo : EIATTR_CBANK_PARAM_SIZE
	.align		4
.L_22:
        /*006c*/ 	.byte	0x03, 0x19
        /*006e*/ 	.short	0x0018


	//----- nvinfo : EIATTR_PARAM_CBANK
	.align		4
        /*0070*/ 	.byte	0x04, 0x0a
        /*0072*/ 	.short	(.L_24 - .L_23)
	.align		4
.L_23:
        /*0074*/ 	.word	index@(.nv.constant0._Z11cal_entropyPiPfii)
        /*0078*/ 	.short	0x0380
        /*007a*/ 	.short	0x0018


	//----- nvinfo : EIATTR_SW_WAR
	.align		4
.L_24:
        /*007c*/ 	.byte	0x04, 0x36
        /*007e*/ 	.short	(.L_26 - .L_25)
.L_25:
        /*0080*/ 	.word	0x00000008
.L_26:


//--------------------- .nv.callgraph             --------------------------
	.section	.nv.callgraph,"",@"SHT_CUDA_CALLGRAPH"
	.align	4
	.sectionentsize	8
	.align		4
        /*0000*/ 	.word	0x00000000
	.align		4
        /*0004*/ 	.word	0xffffffff
	.align		4
        /*0008*/ 	.word	0x00000000
	.align		4
        /*000c*/ 	.word	0xfffffffe
	.align		4
        /*0010*/ 	.word	0x00000000
	.align		4
        /*0014*/ 	.word	0xfffffffd
	.align		4
        /*0018*/ 	.word	0x00000000
	.align		4
        /*001c*/ 	.word	0xfffffffc


//--------------------- .nv.constant4             --------------------------
	.section	.nv.constant4,"a",@progbits
	.align	8
	.align		8
.nv.constant4:
        /*0000*/ 	.dword	mylog


//--------------------- .text._Z11cal_entropyPiPfii --------------------------
	.section	.text._Z11cal_entropyPiPfii,"ax",@progbits
	.align	128
        .global         _Z11cal_entropyPiPfii
        .type           _Z11cal_entropyPiPfii,@function
        .size           _Z11cal_entropyPiPfii,(.L_x_91 - _Z11cal_entropyPiPfii)
        .other          _Z11cal_entropyPiPfii,@"STO_CUDA_ENTRY STV_DEFAULT"
_Z11cal_entropyPiPfii:
.text._Z11cal_entropyPiPfii:
[----:B------:R-:W0:Y:S01]  /*0000*/  LDC R1, c[0x0][0x37c] ;  /* 0x0000df00ff017b82 */ /* 0x000e220000000800 */
[----:B------:R-:W1:Y:S07]  /*0010*/  S2R R3, SR_TID.X ;  /* 0x0000000000037919 */ /* 0x000e6e0000002100 */
[----:B------:R-:W1:Y:S01]  /*0020*/  S2UR UR4, SR_CTAID.X ;  /* 0x00000000000479c3 */ /* 0x000e620000002500 */
[----:B0-----:R-:W-:-:S07]  /*0030*/  IADD3 R1, PT, PT, R1, -0x10, RZ ;  /* 0xfffffff001017810 */ /* 0x001fce0007ffe0ff */
[----:B------:R-:W1:Y:S08]  /*0040*/  LDC R8, c[0x0][0x360] ;  /* 0x0000d800ff087b82 */ /* 0x000e700000000800 */
[----:B------:R-:W0:Y:S01]  /*0050*/  LDC.64 R4, c[0x0][0x390] ;  /* 0x0000e400ff047b82 */ /* 0x000e220000000a00 */
[----:B-1----:R-:W-:Y:S02]  /*0060*/  IMAD R8, R8, UR4, R3 ;  /* 0x0000000408087c24 */ /* 0x002fe4000f8e0203 */
[----:B0-----:R-:W-:-:S05]  /*0070*/  IMAD R3, R5, R4, RZ ;  /* 0x0000000405037224 */ /* 0x001fca00078e02ff */
[----:B------:R-:W-:-:S13]  /*0080*/  ISETP.GE.AND P0, PT, R8, R3, PT ;  /* 0x000000030800720c */ /* 0x000fda0003f06270 */
[----:B------:R-:W-:Y:S05]  /*0090*/  @P0 EXIT ;  /* 0x000000000000094d */ /* 0x000fea0003800000 */
[----:B------:R-:W-:Y:S01]  /*00a0*/  IABS R7, R5 ;  /* 0x0000000500077213 */ /* 0x000fe20000000000 */
[----:B------:R0:W-:Y:S01]  /*00b0*/  STL.128 [R1], RZ ;  /* 0x000000ff01007387 */ /* 0x0001e20000100c00 */
[----:B------:R-:W1:Y:S01]  /*00c0*/  LDCU.64 UR4, c[0x0][0x358] ;  /* 0x00006b00ff0477ac */ /* 0x000e620008000a00 */
[----:B------:R-:W-:Y:S01]  /*00d0*/  BSSY.RECONVERGENT B0, `(.L_x_0) ;  /* 0x0000117000007945 */ /* 0x000fe20003800200 */
[----:B------:R-:W2:Y:S08]  /*00e0*/  I2F.RP R0, R7 ;  /* 0x0000000700007306 */ /* 0x000eb00000209400 */
[----:B--2---:R-:W2:Y:S02]  /*00f0*/  MUFU.RCP R0, R0 ;  /* 0x0000000000007308 */ /* 0x004ea40000001000 */
[----:B--2---:R-:W-:-:S06]  /*0100*/  VIADD R2, R0, 0xffffffe ;  /* 0x0ffffffe00027836 */ /* 0x004fcc0000000000 */
[----:B------:R2:W3:Y:S02]  /*0110*/  F2I.FTZ.U32.TRUNC.NTZ R3, R2 ;  /* 0x0000000200037305 */ /* 0x0004e4000021f000 */
[----:B--2---:R-:W-:Y:S01]  /*0120*/  IMAD.MOV.U32 R2, RZ, RZ, RZ ;  /* 0x000000ffff027224 */ /* 0x004fe200078e00ff */
[----:B---3--:R-:W-:-:S05]  /*0130*/  IADD3 R6, PT, PT, RZ, -R3, RZ ;  /* 0x80000003ff067210 */ /* 0x008fca0007ffe0ff */
[----:B------:R-:W-:Y:S01]  /*0140*/  IMAD R9, R6, R7, RZ ;  /* 0x0000000706097224 */ /* 0x000fe200078e02ff */
[----:B------:R-:W-:-:S03]  /*0150*/  IABS R6, R8 ;  /* 0x0000000800067213 */ /* 0x000fc60000000000 */
[----:B------:R-:W-:-:S06]  /*0160*/  IMAD.HI.U32 R3, R3, R9, R2 ;  /* 0x0000000903037227 */ /* 0x000fcc00078e0002 */
[----:B------:R-:W-:-:S05]  /*0170*/  IMAD.HI.U32 R3, R3, R6, RZ ;  /* 0x0000000603037227 */ /* 0x000fca00078e00ff */
[----:B------:R-:W-:-:S05]  /*0180*/  IADD3 R0, PT, PT, -R3, RZ, RZ ;  /* 0x000000ff03007210 */ /* 0x000fca0007ffe1ff */
[----:B------:R-:W-:-:S05]  /*0190*/  IMAD R0, R7, R0, R6 ;  /* 0x0000000007007224 */ /* 0x000fca00078e0206 */
[----:B------:R-:W-:-:S13]  /*01a0*/  ISETP.GT.U32.AND P2, PT, R7, R0, PT ;  /* 0x000000000700720c */ /* 0x000fda0003f44070 */
[--C-:B------:R-:W-:Y:S01]  /*01b0*/  @!P2 IMAD.IADD R0, R0, 0x1, -R7.reuse ;  /* 0x000000010000a824 */ /* 0x100fe200078e0a07 */
[----:B------:R-:W-:Y:S02]  /*01c0*/  @!P2 IADD3 R3, PT, PT, R3, 0x1, RZ ;  /* 0x000000010303a810 */ /* 0x000fe40007ffe0ff */
[----:B------:R-:W-:Y:S02]  /*01d0*/  ISETP.NE.AND P2, PT, R5, RZ, PT ;  /* 0x000000ff0500720c */ /* 0x000fe40003f45270 */
[----:B------:R-:W-:Y:S02]  /*01e0*/  ISETP.GE.U32.AND P0, PT, R0, R7, PT ;  /* 0x000000070000720c */ /* 0x000fe40003f06070 */
[----:B------:R-:W-:Y:S02]  /*01f0*/  LOP3.LUT R0, R8, R5, RZ, 0x3c, !PT ;  /* 0x0000000508007212 */ /* 0x000fe400078e3cff */
[----:B------:R-:W-:Y:S02]  /*0200*/  PRMT R7, RZ, 0x7610, R7 ;  /* 0x00007610ff077816 */ /* 0x000fe40000000007 */
[----:B------:R-:W-:-:S07]  /*0210*/  ISETP.GE.AND P1, PT, R0, RZ, PT ;  /* 0x000000ff0000720c */ /* 0x000fce0003f26270 */
[----:B------:R-:W-:-:S05]  /*0220*/  @P0 VIADD R3, R3, 0x1 ;  /* 0x0000000103030836 */ /* 0x000fca0000000000 */
[----:B------:R-:W-:Y:S02]  /*0230*/  MOV R2, R3 ;  /* 0x0000000300027202 */ /* 0x000fe40000000f00 */
[----:B------:R-:W-:-:S03]  /*0240*/  IADD3 R3, PT, PT, R4, -0x1, RZ ;  /* 0xffffffff04037810 */ /* 0x000fc60007ffe0ff */
[----:B------:R-:W-:Y:S01]  /*0250*/  @!P1 IMAD.MOV R2, RZ, RZ, -R2 ;  /* 0x000000ffff029224 */ /* 0x000fe200078e0a02 */
[----:B------:R-:W-:-:S04]  /*0260*/  @!P2 LOP3.LUT R2, RZ, R5, RZ, 0x33, !PT ;  /* 0x00000005ff02a212 */ /* 0x000fc800078e33ff */
[C---:B------:R-:W-:Y:S01]  /*0270*/  VIMNMX R0, PT, PT, R2.reuse, 0x2, !PT ;  /* 0x0000000202007848 */ /* 0x040fe20007fe0100 */
[----:B------:R-:W-:Y:S01]  /*0280*/  IMAD.MOV R4, RZ, RZ, -R2 ;  /* 0x000000ffff047224 */ /* 0x000fe200078e0a02 */
[----:B------:R-:W-:Y:S02]  /*0290*/  VIADDMNMX R3, R2, 0x2, R3, PT ;  /* 0x0000000202037846 */ /* 0x000fe40003800103 */
[----:B------:R-:W-:Y:S01]  /*02a0*/  IADD3 R6, PT, PT, R0, -0x2, RZ ;  /* 0xfffffffe00067810 */ /* 0x000fe20007ffe0ff */
[C---:B------:R-:W-:Y:S02]  /*02b0*/  IMAD R4, R5.reuse, R4, R8 ;  /* 0x0000000405047224 */ /* 0x040fe400078e0208 */
[----:B------:R-:W-:Y:S01]  /*02c0*/  VIADD R5, R5, 0xffffffff ;  /* 0xffffffff05057836 */ /* 0x000fe20000000000 */
[----:B------:R-:W-:Y:S02]  /*02d0*/  ISETP.GT.AND P0, PT, R6, R3, PT ;  /* 0x000000030600720c */ /* 0x000fe40003f04270 */
[----:B------:R-:W-:-:S02]  /*02e0*/  VIMNMX R9, PT, PT, R4, 0x2, !PT ;  /* 0x0000000204097848 */ /* 0x000fc40007fe0100 */
[----:B------:R-:W-:-:S09]  /*02f0*/  VIADDMNMX R2, R4, 0x2, R5, PT ;  /* 0x0000000204027846 */ /* 0x000fd20003800105 */
[----:B01----:R-:W-:Y:S05]  /*0300*/  @P0 BRA `(.L_x_1) ;  /* 0x0000000c00cc0947 */ /* 0x003fea0003800000 */
[C---:B------:R-:W-:Y:S01]  /*0310*/  IADD3 R4, PT, PT, -R9.reuse, R2, RZ ;  /* 0x0000000209047210 */ /* 0x040fe20007ffe1ff */
[----:B------:R-:W-:Y:S01]  /*0320*/  BSSY.RECONVERGENT B1, `(.L_x_2) ;  /* 0x00000f0000017945 */ /* 0x000fe20003800200 */
[----:B------:R-:W-:Y:S01]  /*0330*/  MOV R14, R6 ;  /* 0x00000006000e7202 */ /* 0x000fe20000000f00 */
[C---:B------:R-:W-:Y:S01]  /*0340*/  VIADD R12, R9.reuse, 0xffffffff ;  /* 0xffffffff090c7836 */ /* 0x040fe20000000000 */
[C---:B------:R-:W-:Y:S01]  /*0350*/  IADD3 R13, PT, PT, R9.reuse, -0x2, RZ ;  /* 0xfffffffe090d7810 */ /* 0x040fe20007ffe0ff */
[C---:B------:R-:W-:Y:S01]  /*0360*/  VIADD R5, R4.reuse, 0x2 ;  /* 0x0000000204057836 */ /* 0x040fe20000000000 */
[----:B------:R-:W-:Y:S01]  /*0370*/  IADD3 R11, PT, PT, R9, 0x1, RZ ;  /* 0x00000001090b7810 */ /* 0x000fe20007ffe0ff */
[----:B------:R-:W-:-:S03]  /*0380*/  VIADD R10, R4, 0xffffffff ;  /* 0xffffffff040a7836 */ /* 0x000fc60000000000 */
[----:B------:R-:W-:Y:S02]  /*0390*/  ISETP.GE.U32.AND P1, PT, R5, 0x3, PT ;  /* 0x000000030500780c */ /* 0x000fe40003f26070 */
[----:B------:R-:W-:-:S11]  /*03a0*/  LOP3.LUT R10, R10, 0x3, RZ, 0xc0, !PT ;  /* 0x000000030a0a7812 */ /* 0x000fd600078ec0ff */
.L_x_14:
[----:B------:R-:W-:Y:S01]  /*03b0*/  ISETP.GT.AND P0, PT, R13, R2, PT ;  /* 0x000000020d00720c */ /* 0x000fe20003f04270 */
[----:B------:R-:W-:-:S12]  /*03c0*/  BSSY.RECONVERGENT B2, `(.L_x_3) ;  /* 0x00000e2000027945 */ /* 0x000fd80003800200 */
[----:B01234-:R-:W-:Y:S05]  /*03d0*/  @P0 BRA `(.L_x_4) ;  /* 0x0000000c00800947 */ /* 0x01ffea0003800000 */
[----:B------:R-:W0:Y:S01]  /*03e0*/  LDCU UR6, c[0x0][0x394] ;  /* 0x00007280ff0677ac */ /* 0x000e220008000800 */
[----:B------:R-:W-:Y:S01]  /*03f0*/  ISETP.NE.AND P0, PT, R10, RZ, PT ;  /* 0x000000ff0a00720c */ /* 0x000fe20003f05270 */
[----:B------:R-:W-:Y:S01]  /*0400*/  BSSY.RECONVERGENT B3, `(.L_x_5) ;  /* 0x0000022000037945 */ /* 0x000fe20003800200 */
[----:B------:R-:W-:Y:S02]  /*0410*/  IMAD.MOV.U32 R15, RZ, RZ, R13 ;  /* 0x000000ffff0f7224 */ /* 0x000fe400078e000d */
[----:B0-----:R-:W-:-:S09]  /*0420*/  IMAD R16, R14, UR6, RZ ;  /* 0x000000060e107c24 */ /* 0x001fd2000f8e02ff */
[----:B------:R-:W-:Y:S05]  /*0430*/  @!P0 BRA `(.L_x_6) ;  /* 0x0000000000788947 */ /* 0x000fea0003800000 */
[----:B------:R-:W0:Y:S01]  /*0440*/  LDCU.64 UR6, c[0x0][0x380] ;  /* 0x00007000ff0677ac */ /* 0x000e220008000a00 */
[----:B------:R-:W-:-:S04]  /*0450*/  IADD3 R4, P0, PT, R9, R16, RZ ;  /* 0x0000001009047210 */ /* 0x000fc80007f1e0ff */
[----:B------:R-:W-:Y:S02]  /*0460*/  LEA.HI.X.SX32 R5, R16, RZ, 0x1, P0 ;  /* 0x000000ff10057211 */ /* 0x000fe400000f0eff */
[----:B0-----:R-:W-:-:S04]  /*0470*/  LEA R6, P0, R4, UR6, 0x2 ;  /* 0x0000000604067c11 */ /* 0x001fc8000f8010ff */
[----:B------:R-:W-:-:S05]  /*0480*/  LEA.HI.X R7, R4, UR7, R5, 0x2, P0 ;  /* 0x0000000704077c11 */ /* 0x000fca00080f1405 */
[----:B------:R-:W2:Y:S02]  /*0490*/  LDG.E R4, desc[UR4][R6.64+-0x8] ;  /* 0xfffff80406047981 */ /* 0x000ea4000c1e1900 */
[----:B--2---:R-:W-:-:S05]  /*04a0*/  IADD3 R5, PT, PT, R1, R4, RZ ;  /* 0x0000000401057210 */ /* 0x004fca0007ffe0ff */
[----:B------:R-:W2:Y:S01]  /*04b0*/  LDL.U8 R4, [R5] ;  /* 0x0000000005047983 */ /* 0x000ea20000100000 */
[----:B------:R-:W-:Y:S02]  /*04c0*/  ISETP.NE.AND P0, PT, R10, 0x1, PT ;  /* 0x000000010a00780c */ /* 0x000fe40003f05270 */
[----:B------:R-:W-:Y:S01]  /*04d0*/  MOV R15, R12 ;  /* 0x0000000c000f7202 */ /* 0x000fe20000000f00 */
[----:B--2---:R-:W-:-:S05]  /*04e0*/  VIADD R4, R4, 0x1 ;  /* 0x0000000104047836 */ /* 0x004fca0000000000 */
[----:B------:R0:W-:Y:S05]  /*04f0*/  STL.U8 [R5], R4 ;  /* 0x0000000405007387 */ /* 0x0001ea0000100000 */
[----:B------:R-:W-:Y:S05]  /*0500*/  @!P0 BRA `(.L_x_6) ;  /* 0x0000000000448947 */ /* 0x000fea0003800000 */
[----:B0-----:R-:W2:Y:S02]  /*0510*/  LDG.E R4, desc[UR4][R6.64+-0x4] ;  /* 0xfffffc0406047981 */ /* 0x001ea4000c1e1900 */
[----:B--2---:R-:W-:-:S05]  /*0520*/  IMAD.IADD R5, R1, 0x1, R4 ;  /* 0x0000000101057824 */ /* 0x004fca00078e0204 */
[----:B------:R-:W2:Y:S01]  /*0530*/  LDL.U8 R4, [R5] ;  /* 0x0000000005047983 */ /* 0x000ea20000100000 */
[----:B------:R-:W-:Y:S01]  /*0540*/  ISETP.NE.AND P0, PT, R10, 0x2, PT ;  /* 0x000000020a00780c */ /* 0x000fe20003f05270 */
[----:B------:R-:W-:Y:S01]  /*0550*/  IMAD.MOV.U32 R15, RZ, RZ, R9 ;  /* 0x000000ffff0f7224 */ /* 0x000fe200078e0009 */
[----:B--2---:R-:W-:-:S05]  /*0560*/  IADD3 R4, PT, PT, R4, 0x1, RZ ;  /* 0x0000000104047810 */ /* 0x004fca0007ffe0ff */
[----:B------:R1:W-:Y:S06]  /*0570*/  STL.U8 [R5], R4 ;  /* 0x0000000405007387 */ /* 0x0003ec0000100000 */
[----:B------:R-:W-:Y:S05]  /*0580*/  @!P0 BRA `(.L_x_6) ;  /* 0x0000000000248947 */ /* 0x000fea0003800000 */
[----:B-1----:R-:W0:Y:S01]  /*0590*/  LDC.64 R4, c[0x0][0x380] ;  /* 0x0000e000ff047b82 */ /* 0x002e220000000a00 */
[----:B------:R-:W-:-:S05]  /*05a0*/  IADD3 R7, PT, PT, R9, R16, RZ ;  /* 0x0000001009077210 */ /* 0x000fca0007ffe0ff */
[----:B0-----:R-:W-:-:S06]  /*05b0*/  IMAD.WIDE R4, R7, 0x4, R4 ;  /* 0x0000000407047825 */ /* 0x001fcc00078e0204 */
[----:B------:R-:W2:Y:S02]  /*05c0*/  LDG.E R4, desc[UR4][R4.64] ;  /* 0x0000000404047981 */ /* 0x000ea4000c1e1900 */
[----:B--2---:R-:W-:-:S05]  /*05d0*/  IMAD.IADD R7, R1, 0x1, R4 ;  /* 0x0000000101077824 */ /* 0x004fca00078e0204 */
[----:B------:R-:W2:Y:S01]  /*05e0*/  LDL.U8 R6, [R7] ;  /* 0x0000000007067983 */ /* 0x000ea20000100000 */
[----:B------:R-:W-:Y:S01]  /*05f0*/  IMAD.MOV.U32 R15, RZ, RZ, R11 ;  /* 0x000000ffff0f7224 */ /* 0x000fe200078e000b */
[----:B--2---:R-:W-:-:S05]  /*0600*/  IADD3 R6, PT, PT, R6, 0x1, RZ ;  /* 0x0000000106067810 */ /* 0x004fca0007ffe0ff */
[----:B------:R2:W-:Y:S02]  /*0610*/  STL.U8 [R7], R6 ;  /* 0x0000000607007387 */ /* 0x0005e40000100000 */
.L_x_6:
[----:B------:R-:W-:Y:S05]  /*0620*/  BSYNC.RECONVERGENT B3 ;  /* 0x0000000000037941 */ /* 0x000fea0003800200 */
.L_x_5:
[----:B------:R-:W-:Y:S05]  /*0630*/  @!P1 BRA `(.L_x_4) ;  /* 0x0000000800e89947 */ /* 0x000fea0003800000 */
[----:B01----:R-:W0:Y:S01]  /*0640*/  LDC.64 R4, c[0x0][0x380] ;  /* 0x0000e000ff047b82 */ /* 0x003e220000000a00 */
[----:B------:R-:W-:Y:S01]  /*0650*/  IADD3 R20, PT, PT, -R2, R15, RZ ;  /* 0x0000000f02147210 */ /* 0x000fe20007ffe1ff */
[----:B------:R-:W-:Y:S01]  /*0660*/  BSSY.RELIABLE B3, `(.L_x_7) ;  /* 0x000009e000037945 */ /* 0x000fe20003800100 */
[----:B------:R-:W-:Y:S02]  /*0670*/  IMAD.IADD R15, R16, 0x1, R15 ;  /* 0x00000001100f7824 */ /* 0x000fe400078e020f */
[----:B------:R-:W-:-:S13]  /*0680*/  ISETP.GE.AND P0, PT, R20, 0x1, PT ;  /* 0x000000011400780c */ /* 0x000fda0003f06270 */
[----:B------:R-:W-:Y:S05]  /*0690*/  @P0 BRA `(.L_x_8) ;  /* 0x0000000800680947 */ /* 0x000fea0003800000 */
[----:B--2---:R-:W-:Y:S01]  /*06a0*/  IADD3 R6, PT, PT, -R20, 0x1, RZ ;  /* 0x0000000114067810 */ /* 0x004fe20007ffe1ff */
[----:B------:R-:W-:Y:S01]  /*06b0*/  BSSY.RECONVERGENT B4, `(.L_x_9) ;  /* 0x0000061000047945 */ /* 0x000fe20003800200 */
[----:B------:R-:W-:Y:S02]  /*06c0*/  PLOP3.LUT P0, PT, PT, PT, PT, 0x80, 0x8 ;  /* 0x000000000008781c */ /* 0x000fe40003f0f070 */
[----:B------:R-:W-:-:S13]  /*06d0*/  ISETP.GT.AND P2, PT, R6, 0xc, PT ;  /* 0x0000000c0600780c */ /* 0x000fda0003f44270 */
[----:B------:R-:W-:Y:S05]  /*06e0*/  @!P2 BRA `(.L_x_10) ;  /* 0x000000040074a947 */ /* 0x000fea0003800000 */
[----:B------:R-:W1:Y:S01]  /*06f0*/  LDC.64 R6, c[0x0][0x380] ;  /* 0x0000e000ff067b82 */ /* 0x000e620000000a00 */
[----:B------:R-:W-:-:S13]  /*0700*/  PLOP3.LUT P0, PT, PT, PT, PT, 0x8, 0x80 ;  /* 0x000000000080781c */ /* 0x000fda0003f0e170 */
.L_x_11:
[----:B-12---:R-:W-:-:S05]  /*0710*/  IMAD.WIDE R16, R15, 0x4, R6 ;  /* 0x000000040f107825 */ /* 0x006fca00078e0206 */
[----:B------:R-:W2:Y:S02]  /*0720*/  LDG.E R18, desc[UR4][R16.64] ;  /* 0x0000000410127981 */ /* 0x000ea4000c1e1900 */
[C---:B--2---:R-:W-:Y:S02]  /*0730*/  IADD3 R24, PT, PT, R1.reuse, R18, RZ ;  /* 0x0000001201187210 */ /* 0x044fe40007ffe0ff */
[----:B------:R-:W2:Y:S04]  /*0740*/  LDG.E R18, desc[UR4][R16.64+0x4] ;  /* 0x0000040410127981 */ /* 0x000ea8000c1e1900 */
[----:B------:R-:W3:Y:S01]  /*0750*/  LDL.U8 R19, [R24] ;  /* 0x0000000018137983 */ /* 0x000ee20000100000 */
[----:B--2---:R-:W-:-:S03]  /*0760*/  IADD3 R26, PT, PT, R1, R18, RZ ;  /* 0x00000012011a7210 */ /* 0x004fc60007ffe0ff */
[----:B------:R-:W2:Y:S01]  /*0770*/  LDG.E R18, desc[UR4][R16.64+0x8] ;  /* 0x0000080410127981 */ /* 0x000ea2000c1e1900 */
[----:B---3--:R-:W-:-:S05]  /*0780*/  VIADD R19, R19, 0x1 ;  /* 0x0000000113137836 */ /* 0x008fca0000000000 */
[----:B------:R1:W-:Y:S04]  /*0790*/  STL.U8 [R24], R19 ;  /* 0x0000001318007387 */ /* 0x0003e80000100000 */
[----:B------:R-:W3:Y:S01]  /*07a0*/  LDL.U8 R21, [R26] ;  /* 0x000000001a157983 */ /* 0x000ee20000100000 */
[----:B--2---:R-:W-:-:S03]  /*07b0*/  IADD3 R29, PT, PT, R1, R18, RZ ;  /* 0x00000012011d7210 */ /* 0x004fc60007ffe0ff */
[----:B------:R-:W2:Y:S01]  /*07c0*/  LDG.E R18, desc[UR4][R16.64+0xc] ;  /* 0x00000c0410127981 */ /* 0x000ea2000c1e1900 */
[----:B---3--:R-:W-:-:S05]  /*07d0*/  VIADD R21, R21, 0x1 ;  /* 0x0000000115157836 */ /* 0x008fca0000000000 */
[----:B------:R3:W-:Y:S04]  /*07e0*/  STL.U8 [R26], R21 ;  /* 0x000000151a007387 */ /* 0x0007e80000100000 */
[----:B------:R-:W4:Y:S01]  /*07f0*/  LDL.U8 R22, [R29] ;  /* 0x000000001d167983 */ /* 0x000f220000100000 */
[----:B------:R-:W-:Y:S02]  /*0800*/  VIADD R25, R15, 0x4 ;  /* 0x000000040f197836 */ /* 0x000fe40000000000 */
[----:B--2---:R-:W-:Y:S02]  /*0810*/  IMAD.IADD R27, R1, 0x1, R18 ;  /* 0x00000001011b7824 */ /* 0x004fe400078e0212 */
[----:B-1----:R-:W-:-:S05]  /*0820*/  IMAD.WIDE R18, R25, 0x4, R6 ;  /* 0x0000000419127825 */ /* 0x002fca00078e0206 */
[----:B------:R-:W3:Y:S01]  /*0830*/  LDG.E R16, desc[UR4][R18.64+0x4] ;  /* 0x0000040412107981 */ /* 0x000ee2000c1e1900 */
[----:B----4-:R-:W-:-:S03]  /*0840*/  IADD3 R23, PT, PT, R22, 0x1, RZ ;  /* 0x0000000116177810 */ /* 0x010fc60007ffe0ff */
[----:B------:R-:W2:Y:S04]  /*0850*/  LDG.E R22, desc[UR4][R18.64] ;  /* 0x0000000412167981 */ /* 0x000ea8000c1e1900 */
[----:B------:R1:W-:Y:S04]  /*0860*/  STL.U8 [R29], R23 ;  /* 0x000000171d007387 */ /* 0x0003e80000100000 */
[----:B------:R-:W4:Y:S01]  /*0870*/  LDL.U8 R24, [R27] ;  /* 0x000000001b187983 */ /* 0x000f220000100000 */
[----:B--2---:R-:W-:Y:S01]  /*0880*/  IMAD.IADD R28, R1, 0x1, R22 ;  /* 0x00000001011c7824 */ /* 0x004fe200078e0216 */
[----:B----4-:R-:W-:-:S05]  /*0890*/  IADD3 R24, PT, PT, R24, 0x1, RZ ;  /* 0x0000000118187810 */ /* 0x010fca0007ffe0ff */
[----:B------:R2:W-:Y:S04]  /*08a0*/  STL.U8 [R27], R24 ;  /* 0x000000181b007387 */ /* 0x0005e80000100000 */
[----:B------:R-:W4:Y:S01]  /*08b0*/  LDL.U8 R17, [R28] ;  /* 0x000000001c117983 */ /* 0x000f220000100000 */
[----:B---3--:R-:W-:-:S03]  /*08c0*/  IMAD.IADD R26, R1, 0x1, R16 ;  /* 0x00000001011a7824 */ /* 0x008fc600078e0210 */
[----:B------:R-:W1:Y:S01]  /*08d0*/  LDG.E R16, desc[UR4][R18.64+0x8] ;  /* 0x0000080412107981 */ /* 0x000e62000c1e1900 */
[----:B----4-:R-:W-:-:S05]  /*08e0*/  IADD3 R17, PT, PT, R17, 0x1, RZ ;  /* 0x0000000111117810 */ /* 0x010fca0007ffe0ff */
[----:B------:R3:W-:Y:S04]  /*08f0*/  STL.U8 [R28], R17 ;  /* 0x000000111c007387 */ /* 0x0007e80000100000 */
[----:B------:R-:W4:Y:S01]  /*0900*/  LDL.U8 R21, [R26] ;  /* 0x000000001a157983 */ /* 0x000f220000100000 */
[----:B-1----:R-:W-:-:S03]  /*0910*/  IMAD.IADD R29, R1, 0x1, R16 ;  /* 0x00000001011d7824 */ /* 0x002fc600078e0210 */
[----:B------:R-:W2:Y:S01]  /*0920*/  LDG.E R16, desc[UR4][R18.64+0xc] ;  /* 0x00000c0412107981 */ /* 0x000ea2000c1e1900 */
[----:B----4-:R-:W-:-:S05]  /*0930*/  IADD3 R21, PT, PT, R21, 0x1, RZ ;  /* 0x0000000115157810 */ /* 0x010fca0007ffe0ff */
[----:B------:R1:W-:Y:S04]  /*0940*/  STL.U8 [R26], R21 ;  /* 0x000000151a007387 */ /* 0x0003e80000100000 */
[----:B------:R-:W4:Y:S01]  /*0950*/  LDL.U8 R22, [R29] ;  /* 0x000000001d167983 */ /* 0x000f220000100000 */
[----:B------:R-:W-:Y:S02]  /*0960*/  IADD3 R25, PT, PT, R15, 0x8, RZ ;  /* 0x000000080f197810 */ /* 0x000fe40007ffe0ff */
[----:B--2---:R-:W-:-:S03]  /*0970*/  IADD3 R27, PT, PT, R1, R16, RZ ;  /* 0x00000010011b7210 */ /* 0x004fc60007ffe0ff */
[----:B---3--:R-:W-:-:S05]  /*0980*/  IMAD.WIDE R16, R25, 0x4, R6 ;  /* 0x0000000419107825 */ /* 0x008fca00078e0206 */
[----:B------:R-:W1:Y:S01]  /*0990*/  LDG.E R18, desc[UR4][R16.64+0x4] ;  /* 0x0000040410127981 */ /* 0x000e62000c1e1900 */
[----:B----4-:R-:W-:-:S03]  /*09a0*/  VIADD R23, R22, 0x1 ;  /* 0x0000000116177836 */ /* 0x010fc60000000000 */
[----:B------:R-:W2:Y:S04]  /*09b0*/  LDG.E R22, desc[UR4][R16.64] ;  /* 0x0000000410167981 */ /* 0x000ea8000c1e1900 */
[----:B------:R3:W-:Y:S04]  /*09c0*/  STL.U8 [R29], R23 ;  /* 0x000000171d007387 */ /* 0x0007e80000100000 */
[----:B------:R-:W4:Y:S01]  /*09d0*/  LDL.U8 R24, [R27] ;  /* 0x000000001b187983 */ /* 0x000f220000100000 */
[----:B--2---:R-:W-:Y:S01]  /*09e0*/  IADD3 R28, PT, PT, R1, R22, RZ ;  /* 0x00000016011c7210 */ /* 0x004fe20007ffe0ff */
[----:B----4-:R-:W-:-:S05]  /*09f0*/  VIADD R24, R24, 0x1 ;  /* 0x0000000118187836 */ /* 0x010fca0000000000 */
[----:B------:R2:W-:Y:S04]  /*0a00*/  STL.U8 [R27], R24 ;  /* 0x000000181b007387 */ /* 0x0005e80000100000 */
[----:B------:R-:W4:Y:S01]  /*0a10*/  LDL.U8 R19, [R28] ;  /* 0x000000001c137983 */ /* 0x000f220000100000 */
[----:B-1----:R-:W-:-:S03]  /*0a20*/  IADD3 R26, PT, PT, R1, R18, RZ ;  /* 0x00000012011a7210 */ /* 0x002fc60007ffe0ff */
[----:B------:R-:W3:Y:S01]  /*0a30*/  LDG.E R18, desc[UR4][R16.64+0x8] ;  /* 0x0000080410127981 */ /* 0x000ee2000c1e1900 */
[----:B----4-:R-:W-:-:S05]  /*0a40*/  VIADD R19, R19, 0x1 ;  /* 0x0000000113137836 */ /* 0x010fca0000000000 */
[----:B------:R1:W-:Y:S04]  /*0a50*/  STL.U8 [R28], R19 ;  /* 0x000000131c007387 */ /* 0x0003e80000100000 */
[----:B------:R-:W4:Y:S01]  /*0a60*/  LDL.U8 R21, [R26] ;  /* 0x000000001a157983 */ /* 0x000f220000100000 */
[----:B---3--:R-:W-:-:S03]  /*0a70*/  IADD3 R29, PT, PT, R1, R18, RZ ;  /* 0x00000012011d7210 */ /* 0x008fc60007ffe0ff */
[----:B------:R-:W2:Y:S01]  /*0a80*/  LDG.E R18, desc[UR4][R16.64+0xc] ;  /* 0x00000c0410127981 */ /* 0x000ea2000c1e1900 */
[----:B----4-:R-:W-:-:S05]  /*0a90*/  VIADD R21, R21, 0x1 ;  /* 0x0000000115157836 */ /* 0x010fca0000000000 */
        /* <DEDUP_REMOVED lines=10> */
[----:B--2---:R-:W-:Y:S02]  /*0b40*/  IADD3 R28, PT, PT, R1, R22, RZ ;  /* 0x00000016011c7210 */ /* 0x004fe40007ffe0ff */
[----:B----4-:R-:W-:-:S05]  /*0b50*/  IADD3 R24, PT, PT, R24, 0x1, RZ ;  /* 0x0000000118187810 */ /* 0x010fca0007ffe0ff */
[----:B------:R2:W-:Y:S04]  /*0b60*/  STL.U8 [R27], R24 ;  /* 0x000000181b007387 */ /* 0x0005e80000100000 */
[----:B------:R-:W4:Y:S01]  /*0b70*/  LDL.U8 R17, [R28] ;  /* 0x000000001c117983 */ /* 0x000f220000100000 */
[----:B---3--:R-:W-:-:S03]  /*0b80*/  IADD3 R26, PT, PT, R1, R16, RZ ;  /* 0x00000010011a7210 */ /* 0x008fc60007ffe0ff */
[----:B------:R-:W3:Y:S01]  /*0b90*/  LDG.E R16, desc[UR4][R18.64+0x8] ;  /* 0x0000080412107981 */ /* 0x000ee2000c1e1900 */
[----:B----4-:R-:W-:-:S05]  /*0ba0*/  VIADD R17, R17, 0x1 ;  /* 0x0000000111117836 */ /* 0x010fca0000000000 */
[----:B------:R2:W-:Y:S04]  /*0bb0*/  STL.U8 [R28], R17 ;  /* 0x000000111c007387 */ /* 0x0005e80000100000 */
[----:B------:R-:W4:Y:S01]  /*0bc0*/  LDL.U8 R21, [R26] ;  /* 0x000000001a157983 */ /* 0x000f220000100000 */
[----:B---3--:R-:W-:-:S03]  /*0bd0*/  IMAD.IADD R25, R1, 0x1, R16 ;  /* 0x0000000101197824 */ /* 0x008fc600078e0210 */
[----:B------:R-:W1:Y:S01]  /*0be0*/  LDG.E R16, desc[UR4][R18.64+0xc] ;  /* 0x00000c0412107981 */ /* 0x000e62000c1e1900 */
[----:B----4-:R-:W-:-:S05]  /*0bf0*/  IADD3 R21, PT, PT, R21, 0x1, RZ ;  /* 0x0000000115157810 */ /* 0x010fca0007ffe0ff */
[----:B------:R2:W-:Y:S04]  /*0c00*/  STL.U8 [R26], R21 ;  /* 0x000000151a007387 */ /* 0x0005e80000100000 */
[----:B------:R-:W3:Y:S01]  /*0c10*/  LDL.U8 R22, [R25] ;  /* 0x0000000019167983 */ /* 0x000ee20000100000 */
[----:B-1----:R-:W-:Y:S02]  /*0c20*/  IADD3 R23, PT, PT, R1, R16, RZ ;  /* 0x0000001001177210 */ /* 0x002fe40007ffe0ff */
[----:B---3--:R-:W-:-:S05]  /*0c30*/  IADD3 R22, PT, PT, R22, 0x1, RZ ;  /* 0x0000000116167810 */ /* 0x008fca0007ffe0ff */
[----:B------:R2:W-:Y:S04]  /*0c40*/  STL.U8 [R25], R22 ;  /* 0x0000001619007387 */ /* 0x0005e80000100000 */
[----:B------:R-:W3:Y:S01]  /*0c50*/  LDL.U8 R16, [R23] ;  /* 0x0000000017107983 */ /* 0x000ee20000100000 */
[----:B------:R-:W-:-:S04]  /*0c60*/  IADD3 R20, PT, PT, R20, 0x10, RZ ;  /* 0x0000001014147810 */ /* 0x000fc80007ffe0ff */
[----:B------:R-:W-:Y:S02]  /*0c70*/  ISETP.GE.AND P2, PT, R20, -0xb, PT ;  /* 0xfffffff51400780c */ /* 0x000fe40003f46270 */
[----:B------:R-:W-:Y:S01]  /*0c80*/  IADD3 R15, PT, PT, R15, 0x10, RZ ;  /* 0x000000100f0f7810 */ /* 0x000fe20007ffe0ff */
[----:B---3--:R-:W-:-:S05]  /*0c90*/  VIADD R16, R16, 0x1 ;  /* 0x0000000110107836 */ /* 0x008fca0000000000 */
[----:B------:R2:W-:Y:S05]  /*0ca0*/  STL.U8 [R23], R16 ;  /* 0x0000001017007387 */ /* 0x0005ea0000100000 */
[----:B------:R-:W-:Y:S05]  /*0cb0*/  @!P2 BRA `(.L_x_11) ;  /* 0xfffffff80094a947 */ /* 0x000fea000383ffff */
.L_x_10:
[----:B------:R-:W-:Y:S05]  /*0cc0*/  BSYNC.RECONVERGENT B4 ;  /* 0x0000000000047941 */ /* 0x000fea0003800200 */
.L_x_9:
[----:B------:R-:W-:Y:S01]  /*0cd0*/  IADD3 R6, PT, PT, -R20, 0x1, RZ ;  /* 0x0000000114067810 */ /* 0x000fe20007ffe1ff */
[----:B------:R-:W-:Y:S03]  /*0ce0*/  BSSY.RECONVERGENT B4, `(.L_x_12) ;  /* 0x0000032000047945 */ /* 0x000fe60003800200 */
[----:B------:R-:W-:-:S13]  /*0cf0*/  ISETP.GT.AND P2, PT, R6, 0x4, PT ;  /* 0x000000040600780c */ /* 0x000fda0003f44270 */
[----:B------:R-:W-:Y:S05]  /*0d00*/  @!P2 BRA `(.L_x_13) ;  /* 0x0000000000bca947 */ /* 0x000fea0003800000 */
[----:B------:R-:W2:Y:S02]  /*0d10*/  LDC.64 R6, c[0x0][0x380] ;  /* 0x0000e000ff067b82 */ /* 0x000ea40000000a00 */
[----:B--2---:R-:W-:-:S05]  /*0d20*/  IMAD.WIDE R16, R15, 0x4, R6 ;  /* 0x000000040f107825 */ /* 0x004fca00078e0206 */
[----:B------:R-:W2:Y:S02]  /*0d30*/  LDG.E R18, desc[UR4][R16.64] ;  /* 0x0000000410127981 */ /* 0x000ea4000c1e1900 */
[C---:B--2---:R-:W-:Y:S02]  /*0d40*/  IMAD.IADD R28, R1.reuse, 0x1, R18 ;  /* 0x00000001011c7824 */ /* 0x044fe400078e0212 */
[----:B------:R-:W2:Y:S04]  /*0d50*/  LDG.E R18, desc[UR4][R16.64+0x4] ;  /* 0x0000040410127981 */ /* 0x000ea8000c1e1900 */
[----:B------:R-:W3:Y:S01]  /*0d60*/  LDL.U8 R19, [R28] ;  /* 0x000000001c137983 */ /* 0x000ee20000100000 */
[----:B--2---:R-:W-:-:S03]  /*0d70*/  IADD3 R24, PT, PT, R1, R18, RZ ;  /* 0x0000001201187210 */ /* 0x004fc60007ffe0ff */
[----:B------:R-:W2:Y:S01]  /*0d80*/  LDG.E R18, desc[UR4][R16.64+0x8] ;  /* 0x0000080410127981 */ /* 0x000ea2000c1e1900 */
[----:B---3--:R-:W-:-:S05]  /*0d90*/  IADD3 R19, PT, PT, R19, 0x1, RZ ;  /* 0x0000000113137810 */ /* 0x008fca0007ffe0ff */
[----:B------:R1:W-:Y:S04]  /*0da0*/  STL.U8 [R28], R19 ;  /* 0x000000131c007387 */ /* 0x0003e80000100000 */
[----:B------:R-:W3:Y:S01]  /*0db0*/  LDL.U8 R21, [R24] ;  /* 0x0000000018157983 */ /* 0x000ee20000100000 */
[----:B--2---:R-:W-:-:S03]  /*0dc0*/  IADD3 R25, PT, PT, R1, R18, RZ ;  /* 0x0000001201197210 */ /* 0x004fc60007ffe0ff */
[----:B------:R-:W2:Y:S01]  /*0dd0*/  LDG.E R18, desc[UR4][R16.64+0xc] ;  /* 0x00000c0410127981 */ /* 0x000ea2000c1e1900 */
[----:B---3--:R-:W-:-:S05]  /*0de0*/  VIADD R21, R21, 0x1 ;  /* 0x0000000115157836 */ /* 0x008fca0000000000 */
[----:B------:R3:W-:Y:S04]  /*0df0*/  STL.U8 [R24], R21 ;  /* 0x0000001518007387 */ /* 0x0007e80000100000 */
[----:B------:R-:W4:Y:S01]  /*0e00*/  LDL.U8 R22, [R25] ;  /* 0x0000000019167983 */ /* 0x000f220000100000 */
[----:B------:R-:W-:-:S05]  /*0e10*/  IADD3 R23, PT, PT, R15, 0x4, RZ ;  /* 0x000000040f177810 */ /* 0x000fca0007ffe0ff */
[----:B------:R-:W-:-:S05]  /*0e20*/  IMAD.WIDE R6, R23, 0x4, R6 ;  /* 0x0000000417067825 */ /* 0x000fca00078e0206 */
[----:B------:R-:W5:Y:S01]  /*0e30*/  LDG.E R16, desc[UR4][R6.64+0x4] ;  /* 0x0000040406107981 */ /* 0x000f62000c1e1900 */
[----:B--2---:R-:W-:-:S03]  /*0e40*/  IADD3 R26, PT, PT, R1, R18, RZ ;  /* 0x00000012011a7210 */ /* 0x004fc60007ffe0ff */
[----:B------:R-:W3:Y:S01]  /*0e50*/  LDG.E R18, desc[UR4][R6.64] ;  /* 0x0000000406127981 */ /* 0x000ee2000c1e1900 */
[----:B----4-:R-:W-:-:S05]  /*0e60*/  VIADD R22, R22, 0x1 ;  /* 0x0000000116167836 */ /* 0x010fca0000000000 */
[----:B------:R2:W-:Y:S04]  /*0e70*/  STL.U8 [R25], R22 ;  /* 0x0000001619007387 */ /* 0x0005e80000100000 */
[----:B-1----:R-:W4:Y:S01]  /*0e80*/  LDL.U8 R19, [R26] ;  /* 0x000000001a137983 */ /* 0x002f220000100000 */
[----:B---3--:R-:W-:Y:S01]  /*0e90*/  IMAD.IADD R24, R1, 0x1, R18 ;  /* 0x0000000101187824 */ /* 0x008fe200078e0212 */
[----:B----4-:R-:W-:-:S05]  /*0ea0*/  IADD3 R19, PT, PT, R19, 0x1, RZ ;  /* 0x0000000113137810 */ /* 0x010fca0007ffe0ff */
[----:B------:R1:W-:Y:S04]  /*0eb0*/  STL.U8 [R26], R19 ;  /* 0x000000131a007387 */ /* 0x0003e80000100000 */
[----:B------:R-:W3:Y:S01]  /*0ec0*/  LDL.U8 R17, [R24] ;  /* 0x0000000018117983 */ /* 0x000ee20000100000 */
[----:B-----5:R-:W-:-:S03]  /*0ed0*/  IADD3 R23, PT, PT, R1, R16, RZ ;  /* 0x0000001001177210 */ /* 0x020fc60007ffe0ff */
[----:B------:R-:W2:Y:S01]  /*0ee0*/  LDG.E R16, desc[UR4][R6.64+0x8] ;  /* 0x0000080406107981 */ /* 0x000ea2000c1e1900 */
[----:B---3--:R-:W-:-:S05]  /*0ef0*/  IADD3 R17, PT, PT, R17, 0x1, RZ ;  /* 0x0000000111117810 */ /* 0x008fca0007ffe0ff */
[----:B------:R3:W-:Y:S04]  /*0f00*/  STL.U8 [R24], R17 ;  /* 0x0000001118007387 */ /* 0x0007e80000100000 */
[----:B------:R-:W4:Y:S01]  /*0f10*/  LDL.U8 R18, [R23] ;  /* 0x0000000017127983 */ /* 0x000f220000100000 */
[----:B--2---:R-:W-:-:S03]  /*0f20*/  IADD3 R22, PT, PT, R1, R16, RZ ;  /* 0x0000001001167210 */ /* 0x004fc60007ffe0ff */
[----:B------:R-:W2:Y:S01]  /*0f30*/  LDG.E R16, desc[UR4][R6.64+0xc] ;  /* 0x00000c0406107981 */ /* 0x000ea2000c1e1900 */
[----:B----4-:R-:W-:-:S05]  /*0f40*/  VIADD R18, R18, 0x1 ;  /* 0x0000000112127836 */ /* 0x010fca0000000000 */
[----:B------:R3:W-:Y:S04]  /*0f50*/  STL.U8 [R23], R18 ;  /* 0x0000001217007387 */ /* 0x0007e80000100000 */
[----:B-1----:R-:W4:Y:S01]  /*0f60*/  LDL.U8 R19, [R22] ;  /* 0x0000000016137983 */ /* 0x002f220000100000 */
[----:B--2---:R-:W-:Y:S01]  /*0f70*/  IMAD.IADD R21, R1, 0x1, R16 ;  /* 0x0000000101157824 */ /* 0x004fe200078e0210 */
[----:B----4-:R-:W-:-:S05]  /*0f80*/  IADD3 R19, PT, PT, R19, 0x1, RZ ;  /* 0x0000000113137810 */ /* 0x010fca0007ffe0ff */
[----:B------:R3:W-:Y:S04]  /*0f90*/  STL.U8 [R22], R19 ;  /* 0x0000001316007387 */ /* 0x0007e80000100000 */
[----:B------:R-:W2:Y:S01]  /*0fa0*/  LDL.U8 R16, [R21] ;  /* 0x0000000015107983 */ /* 0x000ea20000100000 */
[----:B------:R-:W-:Y:S01]  /*0fb0*/  PLOP3.LUT P0, PT, PT, PT, PT, 0x8, 0x80 ;  /* 0x000000000080781c */ /* 0x000fe20003f0e170 */
[----:B------:R-:W-:Y:S01]  /*0fc0*/  VIADD R15, R15, 0x8 ;  /* 0x000000080f0f7836 */ /* 0x000fe20000000000 */
[----:B------:R-:W-:Y:S02]  /*0fd0*/  IADD3 R20, PT, PT, R20, 0x8, RZ ;  /* 0x0000000814147810 */ /* 0x000fe40007ffe0ff */
[----:B--2---:R-:W-:-:S05]  /*0fe0*/  IADD3 R16, PT, PT, R16, 0x1, RZ ;  /* 0x0000000110107810 */ /* 0x004fca0007ffe0ff */
[----:B------:R3:W-:Y:S04]  /*0ff0*/  STL.U8 [R21], R16 ;  /* 0x0000001015007387 */ /* 0x0007e80000100000 */
.L_x_13:
[----:B------:R-:W-:Y:S05]  /*1000*/  BSYNC.RECONVERGENT B4 ;  /* 0x0000000000047941 */ /* 0x000fea0003800200 */
.L_x_12:
[----:B------:R-:W-:-:S13]  /*1010*/  ISETP.NE.OR P0, PT, R20, 0x1, P0 ;  /* 0x000000011400780c */ /* 0x000fda0000705670 */
[----:B------:R-:W-:Y:S05]  /*1020*/  @!P0 BREAK.RELIABLE B3 ;  /* 0x0000000000038942 */ /* 0x000fea0003800100 */
[----:B------:R-:W-:Y:S05]  /*1030*/  @!P0 BRA `(.L_x_4) ;  /* 0x0000000000688947 */ /* 0x000fea0003800000 */
.L_x_8:
[----:B------:R-:W-:Y:S05]  /*1040*/  BSYNC.RELIABLE B3 ;  /* 0x0000000000037941 */ /* 0x000fea0003800100 */
.L_x_7:
[----:B0-2---:R-:W-:-:S05]  /*1050*/  IMAD.WIDE R6, R15, 0x4, R4 ;  /* 0x000000040f067825 */ /* 0x005fca00078e0204 */
[----:B---34-:R-:W2:Y:S02]  /*1060*/  LDG.E R16, desc[UR4][R6.64] ;  /* 0x0000000406107981 */ /* 0x018ea4000c1e1900 */
[C---:B--2---:R-:W-:Y:S02]  /*1070*/  IADD3 R24, PT, PT, R1.reuse, R16, RZ ;  /* 0x0000001001187210 */ /* 0x044fe40007ffe0ff */
[----:B------:R-:W2:Y:S04]  /*1080*/  LDG.E R16, desc[UR4][R6.64+0x4] ;  /* 0x0000040406107981 */ /* 0x000ea8000c1e1900 */
[----:B------:R-:W3:Y:S01]  /*1090*/  LDL.U8 R17, [R24] ;  /* 0x0000000018117983 */ /* 0x000ee20000100000 */
[----:B--2---:R-:W-:-:S03]  /*10a0*/  IMAD.IADD R23, R1, 0x1, R16 ;  /* 0x0000000101177824 */ /* 0x004fc600078e0210 */
[----:B------:R-:W2:Y:S01]  /*10b0*/  LDG.E R16, desc[UR4][R6.64+0x8] ;  /* 0x0000080406107981 */ /* 0x000ea2000c1e1900 */
[----:B---3--:R-:W-:-:S05]  /*10c0*/  IADD3 R17, PT, PT, R17, 0x1, RZ ;  /* 0x0000000111117810 */ /* 0x008fca0007ffe0ff */
[----:B------:R4:W-:Y:S04]  /*10d0*/  STL.U8 [R24], R17 ;  /* 0x0000001118007387 */ /* 0x0009e80000100000 */
[----:B------:R-:W3:Y:S01]  /*10e0*/  LDL.U8 R18, [R23] ;  /* 0x0000000017127983 */ /* 0x000ee20000100000 */
[----:B--2---:R-:W-:-:S03]  /*10f0*/  IADD3 R22, PT, PT, R1, R16, RZ ;  /* 0x0000001001167210 */ /* 0x004fc60007ffe0ff */
[----:B------:R-:W2:Y:S01]  /*1100*/  LDG.E R16, desc[UR4][R6.64+0xc] ;  /* 0x00000c0406107981 */ /* 0x000ea2000c1e1900 */
[----:B---3--:R-:W-:-:S05]  /*1110*/  IADD3 R18, PT, PT, R18, 0x1, RZ ;  /* 0x0000000112127810 */ /* 0x008fca0007ffe0ff */
[----:B------:R4:W-:Y:S04]  /*1120*/  STL.U8 [R23], R18 ;  /* 0x0000001217007387 */ /* 0x0009e80000100000 */
[----:B------:R-:W3:Y:S01]  /*1130*/  LDL.U8 R19, [R22] ;  /* 0x0000000016137983 */ /* 0x000ee20000100000 */
[----:B--2---:R-:W-:Y:S01]  /*1140*/  IADD3 R21, PT, PT, R1, R16, RZ ;  /* 0x0000001001157210 */ /* 0x004fe20007ffe0ff */
[----:B---3--:R-:W-:-:S05]  /*1150*/  VIADD R19, R19, 0x1 ;  /* 0x0000000113137836 */ /* 0x008fca0000000000 */
[----:B------:R4:W-:Y:S04]  /*1160*/  STL.U8 [R22], R19 ;  /* 0x0000001316007387 */ /* 0x0009e80000100000 */
[----:B------:R-:W2:Y:S01]  /*1170*/  LDL.U8 R16, [R21] ;  /* 0x0000000015107983 */ /* 0x000ea20000100000 */
[----:B------:R-:W-:-:S05]  /*1180*/  VIADD R20, R20, 0x4 ;  /* 0x0000000414147836 */ /* 0x000fca0000000000 */
[----:B------:R-:W-:Y:S02]  /*1190*/  ISETP.NE.AND P0, PT, R20, 0x1, PT ;  /* 0x000000011400780c */ /* 0x000fe40003f05270 */
[----:B------:R-:W-:Y:S02]  /*11a0*/  IADD3 R15, PT, PT, R15, 0x4, RZ ;  /* 0x000000040f0f7810 */ /* 0x000fe40007ffe0ff */
[----:B--2---:R-:W-:-:S05]  /*11b0*/  IADD3 R16, PT, PT, R16, 0x1, RZ ;  /* 0x0000000110107810 */ /* 0x004fca0007ffe0ff */
[----:B------:R4:W-:Y:S04]  /*11c0*/  STL.U8 [R21], R16 ;  /* 0x0000001015007387 */ /* 0x0009e80000100000 */
[----:B------:R-:W-:Y:S05]  /*11d0*/  @P0 BRA `(.L_x_7) ;  /* 0xfffffffc009c0947 */ /* 0x000fea000383ffff */
.L_x_4:
[----:B------:R-:W-:Y:S05]  /*11e0*/  BSYNC.RECONVERGENT B2 ;  /* 0x0000000000027941 */ /* 0x000fea0003800200 */
.L_x_3:
[C---:B------:R-:W-:Y:S02]  /*11f0*/  ISETP.NE.AND P0, PT, R14.reuse, R3, PT ;  /* 0x000000030e00720c */ /* 0x040fe40003f05270 */
[----:B------:R-:W-:-:S11]  /*1200*/  IADD3 R14, PT, PT, R14, 0x1, RZ ;  /* 0x000000010e0e7810 */ /* 0x000fd60007ffe0ff */
[----:B------:R-:W-:Y:S05]  /*1210*/  @P0 BRA `(.L_x_14) ;  /* 0xfffffff000640947 */ /* 0x000fea000383ffff */
[----:B------:R-:W-:Y:S05]  /*1220*/  BSYNC.RECONVERGENT B1 ;  /* 0x0000000000017941 */ /* 0x000fea0003800200 */
.L_x_2:
[----:B--2---:R2:W5:Y:S02]  /*1230*/  LDL.U8 R7, [R1] ;  /* 0x0000000001077983 */ /* 0x0045640000100000 */
.L_x_1:
[----:B------:R-:W-:Y:S05]  /*1240*/  BSYNC.RECONVERGENT B0 ;  /* 0x0000000000007941 */ /* 0x000fea0003800200 */
.L_x_0:
[----:B------:R-:W-:Y:S05]  /*1250*/  WARPSYNC.ALL ;  /* 0x0000000000007948 */ /* 0x000fea0003800000 */
[----:B01----:R-:W0:Y:S01]  /*1260*/  LDC.64 R4, c[0x4][RZ] ;  /* 0x01000000ff047b82 */ /* 0x003e220000000a00 */
[----:B-----5:R-:W-:Y:S01]  /*1270*/  LOP3.LUT P0, RZ, R7, 0xff, RZ, 0xc0, !PT ;  /* 0x000000ff07ff7812 */ /* 0x020fe2000780c0ff */
[----:B------:R-:W-:Y:S01]  /*1280*/  BSSY.RECONVERGENT B2, `(.L_x_15) ;  /* 0x000001d000027945 */ /* 0x000fe20003800200 */
[----:B------:R-:W-:Y:S02]  /*1290*/  IADD3 R0, PT, PT, R3, 0x3, -R0 ;  /* 0x0000000303007810 */ /* 0x000fe40007ffe800 */
[----:B------:R-:W-:Y:S01]  /*12a0*/  IADD3 R9, PT, PT, R2, 0x3, -R9 ;  /* 0x0000000302097810 */ /* 0x000fe20007ffe809 */
[----:B------:R-:W-:-:S04]  /*12b0*/  IMAD.MOV.U32 R2, RZ, RZ, RZ ;  /* 0x000000ffff027224 */ /* 0x000fc800078e00ff */
[----:B------:R-:W-:-:S05]  /*12c0*/  IMAD R9, R0, R9, RZ ;  /* 0x0000000900097224 */ /* 0x000fca00078e02ff */
[----:B------:R-:W-:Y:S01]  /*12d0*/  I2FP.F32.S32 R3, R9 ;  /* 0x0000000900037245 */ /* 0x000fe20000201400 */
[----:B0-----:R-:W-:Y:S01]  /*12e0*/  IMAD.WIDE R4, R9, 0x4, R4 ;  /* 0x0000000409047825 */ /* 0x001fe200078e0204 */
[----:B------:R-:W-:Y:S06]  /*12f0*/  @!P0 BRA `(.L_x_16) ;  /* 0x0000000000548947 */ /* 0x000fec0003800000 */
[----:B------:R-:W0:Y:S01]  /*1300*/  MUFU.RCP R2, R3 ;  /* 0x0000000300027308 */ /* 0x000e220000001000 */
[----:B------:R-:W-:Y:S07]  /*1310*/  BSSY.RECONVERGENT B3, `(.L_x_17) ;  /* 0x000000c000037945 */ /* 0x000fee0003800200 */
[----:B------:R-:W1:Y:S01]  /*1320*/  I2F.S8 R0, R7 ;  /* 0x0000000700007306 */ /* 0x000e620000001400 */
[----:B0-----:R-:W-:-:S04]  /*1330*/  FFMA R9, -R3, R2, 1 ;  /* 0x3f80000003097423 */ /* 0x001fc80000000102 */
[----:B------:R-:W-:Y:S01]  /*1340*/  FFMA R9, R2, R9, R2 ;  /* 0x0000000902097223 */ /* 0x000fe20000000002 */
[----:B------:R-:W-:Y:S02]  /*1350*/  LOP3.LUT R2, R7, 0xffff, RZ, 0xc0, !PT ;  /* 0x0000ffff07027812 */ /* 0x000fe400078ec0ff */
[----:B-1----:R-:W0:Y:S01]  /*1360*/  FCHK P0, R0, R3 ;  /* 0x0000000300007302 */ /* 0x002e220000000000 */
[----:B------:R-:W-:-:S04]  /*1370*/  FFMA R6, R0, R9, RZ ;  /* 0x0000000900067223 */ /* 0x000fc800000000ff */
[----:B------:R-:W-:-:S04]  /*1380*/  FFMA R10, -R3, R6, R0 ;  /* 0x00000006030a7223 */ /* 0x000fc80000000100 */
[----:B------:R-:W-:Y:S01]  /*1390*/  FFMA R9, R9, R10, R6 ;  /* 0x0000000a09097223 */ /* 0x000fe20000000006 */
[----:B0-----:R-:W-:Y:S06]  /*13a0*/  @!P0 BRA `(.L_x_18) ;  /* 0x0000000000088947 */ /* 0x001fec0003800000 */
[----:B------:R-:W-:-:S07]  /*13b0*/  MOV R6, 0x13d0 ;  /* 0x000013d000067802 */ /* 0x000fce0000000f00 */
[----:B--234-:R-:W-:Y:S05]  /*13c0*/  CALL.REL.NOINC `($__internal_0_$__cuda_sm3x_div_rn_noftz_f32_slowpath) ;  /* 0x0000001800507944 */ /* 0x01cfea0003c00000 */
.L_x_18:
[----:B------:R-:W-:Y:S05]  /*13d0*/  BSYNC.RECONVERGENT B3 ;  /* 0x0000000000037941 */ /* 0x000fea0003800200 */
.L_x_17:
[----:B------:R-:W0:Y:S01]  /*13e0*/  LDC.64 R6, c[0x4][RZ] ;  /* 0x01000000ff067b82 */ /* 0x000e220000000a00 */
[----:B------:R-:W-:-:S05]  /*13f0*/  PRMT R11, R2, 0x8880, RZ ;  /* 0x00008880020b7816 */ /* 0x000fca00000000ff */
[----:B0-----:R-:W-:Y:S02]  /*1400*/  IMAD.WIDE R6, R11, 0x4, R6 ;  /* 0x000000040b067825 */ /* 0x001fe400078e0206 */
[----:B------:R-:W5:Y:S04]  /*1410*/  LDG.E R11, desc[UR4][R4.64+-0x4] ;  /* 0xfffffc04040b7981 */ /* 0x000f68000c1e1900 */
[----:B------:R-:W5:Y:S02]  /*1420*/  LDG.E R0, desc[UR4][R6.64+-0x4] ;  /* 0xfffffc0406007981 */ /* 0x000f64000c1e1900 */
[----:B-----5:R-:W-:-:S04]  /*1430*/  FADD R0, R0, -R11 ;  /* 0x8000000b00007221 */ /* 0x020fc80000000000 */
[----:B------:R-:W-:-:S07]  /*1440*/  FFMA R2, R0, R9, RZ ;  /* 0x0000000900027223 */ /* 0x000fce00000000ff */
.L_x_16:
[----:B------:R-:W-:Y:S05]  /*1450*/  BSYNC.RECONVERGENT B2 ;  /* 0x0000000000027941 */ /* 0x000fea0003800200 */
.L_x_15:
[----:B------:R-:W5:Y:S01]  /*1460*/  LDL.U8 R15, [R1+0x1] ;  /* 0x00000100010f7983 */ /* 0x000f620000100000 */
[----:B------:R-:W-:Y:S01]  /*1470*/  BSSY.RECONVERGENT B2, `(.L_x_19) ;  /* 0x0000018000027945 */ /* 0x000fe20003800200 */
[----:B-----5:R-:W-:-:S13]  /*1480*/  ISETP.NE.AND P0, PT, R15, RZ, PT ;  /* 0x000000ff0f00720c */ /* 0x020fda0003f05270 */
[----:B------:R-:W-:Y:S05]  /*1490*/  @!P0 BRA `(.L_x_20) ;  /* 0x0000000000548947 */ /* 0x000fea0003800000 */
[----:B------:R-:W0:Y:S01]  /*14a0*/  MUFU.RCP R0, R3 ;  /* 0x0000000300007308 */ /* 0x000e220000001000 */
[----:B------:R-:W-:Y:S07]  /*14b0*/  BSSY.RECONVERGENT B3, `(.L_x_21) ;  /* 0x000000c000037945 */ /* 0x000fee0003800200 */
[----:B------:R-:W1:Y:S01]  /*14c0*/  I2F.S8 R6, R15 ;  /* 0x0000000f00067306 */ /* 0x000e620000001400 */
[----:B0-----:R-:W-:-:S04]  /*14d0*/  FFMA R7, -R3, R0, 1 ;  /* 0x3f80000003077423 */ /* 0x001fc80000000100 */
[----:B------:R-:W-:-:S03]  /*14e0*/  FFMA R0, R0, R7, R0 ;  /* 0x0000000700007223 */ /* 0x000fc60000000000 */
[----:B-1----:R-:W0:Y:S01]  /*14f0*/  FCHK P0, R6, R3 ;  /* 0x0000000306007302 */ /* 0x002e220000000000 */
[----:B------:R-:W-:-:S04]  /*1500*/  FFMA R7, R0, R6, RZ ;  /* 0x0000000600077223 */ /* 0x000fc800000000ff */
[----:B------:R-:W-:-:S04]  /*1510*/  FFMA R10, -R3, R7, R6 ;  /* 0x00000007030a7223 */ /* 0x000fc80000000106 */
[----:B------:R-:W-:Y:S01]  /*1520*/  FFMA R9, R0, R10, R7 ;  /* 0x0000000a00097223 */ /* 0x000fe20000000007 */
[----:B0-----:R-:W-:Y:S06]  /*1530*/  @!P0 BRA `(.L_x_22) ;  /* 0x00000000000c8947 */ /* 0x001fec0003800000 */
[----:B------:R-:W-:Y:S02]  /*1540*/  MOV R0, R6 ;  /* 0x0000000600007202 */ /* 0x000fe40000000f00 */
[----:B------:R-:W-:-:S07]  /*1550*/  MOV R6, 0x1570 ;  /* 0x0000157000067802 */ /* 0x000fce0000000f00 */
[----:B--234-:R-:W-:Y:S05]  /*1560*/  CALL.REL.NOINC `($__internal_0_$__cuda_sm3x_div_rn_noftz_f32_slowpath) ;  /* 0x0000001400e87944 */ /* 0x01cfea0003c00000 */
.L_x_22:
[----:B------:R-:W-:Y:S05]  /*1570*/  BSYNC.RECONVERGENT B3 ;  /* 0x0000000000037941 */ /* 0x000fea0003800200 */
.L_x_21:
[----:B------:R-:W0:Y:S01]  /*1580*/  LDC.64 R6, c[0x4][RZ] ;  /* 0x01000000ff067b82 */ /* 0x000e220000000a00 */
[----:B------:R-:W-:-:S05]  /*1590*/  PRMT R11, R15, 0x8880, RZ ;  /* 0x000088800f0b7816 */ /* 0x000fca00000000ff */
[----:B0-----:R-:W-:Y:S02]  /*15a0*/  IMAD.WIDE R6, R11, 0x4, R6 ;  /* 0x000000040b067825 */ /* 0x001fe400078e0206 */
[----:B------:R-:W5:Y:S04]  /*15b0*/  LDG.E R11, desc[UR4][R4.64+-0x4] ;  /* 0xfffffc04040b7981 */ /* 0x000f68000c1e1900 */
[----:B------:R-:W5:Y:S02]  /*15c0*/  LDG.E R6, desc[UR4][R6.64+-0x4] ;  /* 0xfffffc0406067981 */ /* 0x000f64000c1e1900 */
[----:B-----5:R-:W-:-:S04]  /*15d0*/  FADD R11, R6, -R11 ;  /* 0x8000000b060b7221 */ /* 0x020fc80000000000 */
[----:B------:R-:W-:-:S07]  /*15e0*/  FFMA R2, R11, R9, R2 ;  /* 0x000000090b027223 */ /* 0x000fce0000000002 */
.L_x_20:
[----:B------:R-:W-:Y:S05]  /*15f0*/  BSYNC.RECONVERGENT B2 ;  /* 0x0000000000027941 */ /* 0x000fea0003800200 */
.L_x_19:
        /* <DEDUP_REMOVED lines=17> */
.L_x_26:
[----:B------:R-:W-:Y:S05]  /*1710*/  BSYNC.RECONVERGENT B3 ;  /* 0x0000000000037941 */ /* 0x000fea0003800200 */
.L_x_25:
[----:B------:R-:W0:Y:S01]  /*1720*/  LDC.64 R6, c[0x4][RZ] ;  /* 0x01000000ff067b82 */ /* 0x000e220000000a00 */
[----:B------:R-:W-:-:S05]  /*1730*/  PRMT R11, R15, 0x8880, RZ ;  /* 0x000088800f0b7816 */ /* 0x000fca00000000ff */
[----:B0-----:R-:W-:Y:S02]  /*1740*/  IMAD.WIDE R6, R11, 0x4, R6 ;  /* 0x000000040b067825 */ /* 0x001fe400078e0206 */
[----:B------:R-:W5:Y:S04]  /*1750*/  LDG.E R11, desc[UR4][R4.64+-0x4] ;  /* 0xfffffc04040b7981 */ /* 0x000f68000c1e1900 */
[----:B------:R-:W5:Y:S02]  /*1760*/  LDG.E R6, desc[UR4][R6.64+-0x4] ;  /* 0xfffffc0406067981 */ /* 0x000f64000c1e1900 */
[----:B-----5:R-:W-:-:S04]  /*1770*/  FADD R11, R6, -R11 ;  /* 0x8000000b060b7221 */ /* 0x020fc80000000000 */
[----:B------:R-:W-:-:S07]  /*1780*/  FFMA R2, R11, R9, R2 ;  /* 0x000000090b027223 */ /* 0x000fce0000000002 */
.L_x_24:
[----:B------:R-:W-:Y:S05]  /*1790*/  BSYNC.RECONVERGENT B2 ;  /* 0x0000000000027941 */ /* 0x000fea0003800200 */
.L_x_23:
        /* <DEDUP_REMOVED lines=14> */
[----:B------:R-:W-:Y:S01]  /*1880*/  IMAD.MOV.U32 R0, RZ, RZ, R6 ;  /* 0x000000ffff007224 */ /* 0x000fe200078e0006 */
[----:B------:R-:W-:-:S07]  /*1890*/  MOV R6, 0x18b0 ;  /* 0x000018b000067802 */ /* 0x000fce0000000f00 */
[----:B--234-:R-:W-:Y:S05]  /*18a0*/  CALL.REL.NOINC `($__internal_0_$__cuda_sm3x_div_rn_noftz_f32_slowpath) ;  /* 0x0000001400187944 */ /* 0x01cfea0003c00000 */
.L_x_30:
[----:B------:R-:W-:Y:S05]  /*18b0*/  BSYNC.RECONVERGENT B3 ;  /* 0x0000000000037941 */ /* 0x000fea0003800200 */
.L_x_29:
[----:B------:R-:W0:Y:S01]  /*18c0*/  LDC.64 R6, c[0x4][RZ] ;  /* 0x01000000ff067b82 */ /* 0x000e220000000a00 */
[----:B------:R-:W-:-:S05]  /*18d0*/  PRMT R11, R15, 0x8880, RZ ;  /* 0x000088800f0b7816 */ /* 0x000fca00000000ff */
[----:B0-----:R-:W-:Y:S02]  /*18e0*/  IMAD.WIDE R6, R11, 0x4, R6 ;  /* 0x000000040b067825 */ /* 0x001fe400078e0206 */
[----:B------:R-:W5:Y:S04]  /*18f0*/  LDG.E R11, desc[UR4][R4.64+-0x4] ;  /* 0xfffffc04040b7981 */ /* 0x000f68000c1e1900 */
[----:B------:R-:W5:Y:S02]  /*1900*/  LDG.E R6, desc[UR4][R6.64+-0x4] ;  /* 0xfffffc0406067981 */ /* 0x000f64000c1e1900 */
[----:B-----5:R-:W-:-:S04]  /*1910*/  FADD R11, R6, -R11 ;  /* 0x8000000b060b7221 */ /* 0x020fc80000000000 */
[----:B------:R-:W-:-:S07]  /*1920*/  FFMA R2, R11, R9, R2 ;  /* 0x000000090b027223 */ /* 0x000fce0000000002 */
.L_x_28:
[----:B------:R-:W-:Y:S05]  /*1930*/  BSYNC.RECONVERGENT B2 ;  /* 0x0000000000027941 */ /* 0x000fea0003800200 */
.L_x_27:
        /* <DEDUP_REMOVED lines=17> */
.L_x_34:
[----:B------:R-:W-:Y:S05]  /*1a50*/  BSYNC.RECONVERGENT B3 ;  /* 0x0000000000037941 */ /* 0x000fea0003800200 */
.L_x_33:
[----:B------:R-:W0:Y:S01]  /*1a60*/  LDC.64 R6, c[0x4][RZ] ;  /* 0x01000000ff067b82 */ /* 0x000e220000000a00 */
[----:B------:R-:W-:-:S05]  /*1a70*/  PRMT R11, R15, 0x8880, RZ ;  /* 0x000088800f0b7816 */ /* 0x000fca00000000ff */
[----:B0-----:R-:W-:Y:S02]  /*1a80*/  IMAD.WIDE R6, R11, 0x4, R6 ;  /* 0x000000040b067825 */ /* 0x001fe400078e0206 */
[----:B------:R-:W5:Y:S04]  /*1a90*/  LDG.E R11, desc[UR4][R4.64+-0x4] ;  /* 0xfffffc04040b7981 */ /* 0x000f68000c1e1900 */
[----:B------:R-:W5:Y:S02]  /*1aa0*/  LDG.E R6, desc[UR4][R6.64+-0x4] ;  /* 0xfffffc0406067981 */ /* 0x000f64000c1e1900 */
[----:B-----5:R-:W-:-:S04]  /*1ab0*/  FADD R11, R6, -R11 ;  /* 0x8000000b060b7221 */ /* 0x020fc80000000000 */
[----:B------:R-:W-:-:S07]  /*1ac0*/  FFMA R2, R11, R9, R2 ;  /* 0x000000090b027223 */ /* 0x000fce0000000002 */
.L_x_32:
[----:B------:R-:W-:Y:S05]  /*1ad0*/  BSYNC.RECONVERGENT B2 ;  /* 0x0000000000027941 */ /* 0x000fea0003800200 */
.L_x_31:
        /* <DEDUP_REMOVED lines=17> */
.L_x_38:
[----:B------:R-:W-:Y:S05]  /*1bf0*/  BSYNC.RECONVERGENT B3 ;  /* 0x0000000000037941 */ /* 0x000fea0003800200 */
.L_x_37:
[----:B------:R-:W0:Y:S01]  /*1c00*/  LDC.64 R6, c[0x4][RZ] ;  /* 0x01000000ff067b82 */ /* 0x000e220000000a00 */
[----:B------:R-:W-:-:S05]  /*1c10*/  PRMT R11, R15, 0x8880, RZ ;  /* 0x000088800f0b7816 */ /* 0x000fca00000000ff */
[----:B0-----:R-:W-:Y:S02]  /*1c20*/  IMAD.WIDE R6, R11, 0x4, R6 ;  /* 0x000000040b067825 */ /* 0x001fe400078e0206 */
[----:B------:R-:W5:Y:S04]  /*1c30*/  LDG.E R11, desc[UR4][R4.64+-0x4] ;  /* 0xfffffc04040b7981 */ /* 0x000f68000c1e1900 */
[----:B------:R-:W5:Y:S02]  /*1c40*/  LDG.E R6, desc[UR4][R6.64+-0x4] ;  /* 0xfffffc0406067981 */ /* 0x000f64000c1e1900 */
[----:B-----5:R-:W-:-:S04]  /*1c50*/  FADD R11, R6, -R11 ;  /* 0x8000000b060b7221 */ /* 0x020fc80000000000 */
[----:B------:R-:W-:-:S07]  /*1c60*/  FFMA R2, R11, R9, R2 ;  /* 0x000000090b027223 */ /* 0x000fce0000000002 */
.L_x_36:
[----:B------:R-:W-:Y:S05]  /*1c70*/  BSYNC.RECONVERGENT B2 ;  /* 0x0000000000027941 */ /* 0x000fea0003800200 */
.L_x_35:
        /* <DEDUP_REMOVED lines=17> */
.L_x_42:
[----:B------:R-:W-:Y:S05]  /*1d90*/  BSYNC.RECONVERGENT B3 ;  /* 0x0000000000037941 */ /* 0x000fea0003800200 */
.L_x_41:
[----:B------:R-:W0:Y:S01]  /*1da0*/  LDC.64 R6, c[0x4][RZ] ;  /* 0x01000000ff067b82 */ /* 0x000e220000000a00 */
[----:B------:R-:W-:-:S05]  /*1db0*/  PRMT R11, R15, 0x8880, RZ ;  /* 0x000088800f0b7816 */ /* 0x000fca00000000ff */
[----:B0-----:R-:W-:Y:S02]  /*1dc0*/  IMAD.WIDE R6, R11, 0x4, R6 ;  /* 0x000000040b067825 */ /* 0x001fe400078e0206 */
[----:B------:R-:W5:Y:S04]  /*1dd0*/  LDG.E R11, desc[UR4][R4.64+-0x4] ;  /* 0xfffffc04040b7981 */ /* 0x000f68000c1e1900 */
[----:B------:R-:W5:Y:S02]  /*1de0*/  LDG.E R6, desc[UR4][R6.64+-0x4] ;  /* 0xfffffc0406067981 */ /* 0x000f64000c1e1900 */
[----:B-----5:R-:W-:-:S04]  /*1df0*/  FADD R11, R6, -R11 ;  /* 0x8000000b060b7221 */ /* 0x020fc80000000000 */
[----:B------:R-:W-:-:S07]  /*1e00*/  FFMA R2, R11, R9, R2 ;  /* 0x000000090b027223 */ /* 0x000fce0000000002 */
.L_x_40:
[----:B------:R-:W-:Y:S05]  /*1e10*/  BSYNC.RECONVERGENT B2 ;  /* 0x0000000000027941 */ /* 0x000fea0003800200 */
.L_x_39:
        /* <DEDUP_REMOVED lines=17> */
.L_x_46:
[----:B------:R-:W-:Y:S05]  /*1f30*/  BSYNC.RECONVERGENT B3 ;  /* 0x0000000000037941 */ /* 0x000fea0003800200 */
.L_x_45:
[----:B------:R-:W0:Y:S01]  /*1f40*/  LDC.64 R6, c[0x4][RZ] ;  /* 0x01000000ff067b82 */ /* 0x000e220000000a00 */
[----:B------:R-:W-:-:S05]  /*1f50*/  PRMT R11, R15, 0x8880, RZ ;  /* 0x000088800f0b7816 */ /* 0x000fca00000000ff */
[----:B0-----:R-:W-:Y:S02]  /*1f60*/  IMAD.WIDE R6, R11, 0x4, R6 ;  /* 0x000000040b067825 */ /* 0x001fe400078e0206 */
[----:B------:R-:W5:Y:S04]  /*1f70*/  LDG.E R11, desc[UR4][R4.64+-0x4] ;  /* 0xfffffc04040b7981 */ /* 0x000f68000c1e1900 */
[----:B------:R-:W5:Y:S02]  /*1f80*/  LDG.E R6, desc[UR4][R6.64+-0x4] ;  /* 0xfffffc0406067981 */ /* 0x000f64000c1e1900 */
[----:B-----5:R-:W-:-:S04]  /*1f90*/  FADD R11, R6, -R11 ;  /* 0x8000000b060b7221 */ /* 0x020fc80000000000 */
[----:B------:R-:W-:-:S07]  /*1fa0*/  FFMA R2, R11, R9, R2 ;  /* 0x000000090b027223 */ /* 0x000fce0000000002 */
.L_x_44:
[----:B------:R-:W-:Y:S05]  /*1fb0*/  BSYNC.RECONVERGENT B2 ;  /* 0x0000000000027941 */ /* 0x000fea0003800200 */
.L_x_43:
        /* <DEDUP_REMOVED lines=17> */
.L_x_50:
[----:B------:R-:W-:Y:S05]  /*20d0*/  BSYNC.RECONVERGENT B3 ;  /* 0x0000000000037941 */ /* 0x000fea0003800200 */
.L_x_49:
[----:B------:R-:W0:Y:S01]  /*20e0*/  LDC.64 R6, c[0x4][RZ] ;  /* 0x01000000ff067b82 */ /* 0x000e220000000a00 */
[----:B------:R-:W-:-:S05]  /*20f0*/  PRMT R11, R15, 0x8880, RZ ;  /* 0x000088800f0b7816 */ /* 0x000fca00000000ff */
[----:B0-----:R-:W-:Y:S02]  /*2100*/  IMAD.WIDE R6, R11, 0x4, R6 ;  /* 0x000000040b067825 */ /* 0x001fe400078e0206 */
[----:B------:R-:W5:Y:S04]  /*2110*/  LDG.E R11, desc[UR4][R4.64+-0x4] ;  /* 0xfffffc04040b7981 */ /* 0x000f68000c1e1900 */
[----:B------:R-:W5:Y:S02]  /*2120*/  LDG.E R6, desc[UR4][R6.64+-0x4] ;  /* 0xfffffc0406067981 */ /* 0x000f64000c1e1900 */
[----:B-----5:R-:W-:-:S04]  /*2130*/  FADD R11, R6, -R11 ;  /* 0x8000000b060b7221 */ /* 0x020fc80000000000 */
[----:B------:R-:W-:-:S07]  /*2140*/  FFMA R2, R11, R9, R2 ;  /* 0x000000090b027223 */ /* 0x000fce0000000002 */
.L_x_48:
[----:B------:R-:W-:Y:S05]  /*2150*/  BSYNC.RECONVERGENT B2 ;  /* 0x0000000000027941 */ /* 0x000fea0003800200 */
.L_x_47:
        /* <DEDUP_REMOVED lines=17> */
.L_x_54:
[----:B------:R-:W-:Y:S05]  /*2270*/  BSYNC.RECONVERGENT B3 ;  /* 0x0000000000037941 */ /* 0x000fea0003800200 */
.L_x_53:
[----:B------:R-:W0:Y:S01]  /*2280*/  LDC.64 R6, c[0x4][RZ] ;  /* 0x01000000ff067b82 */ /* 0x000e220000000a00 */
[----:B------:R-:W-:-:S05]  /*2290*/  PRMT R11, R15, 0x8880, RZ ;  /* 0x000088800f0b7816 */ /* 0x000fca00000000ff */
[----:B0-----:R-:W-:Y:S02]  /*22a0*/  IMAD.WIDE R6, R11, 0x4, R6 ;  /* 0x000000040b067825 */ /* 0x001fe400078e0206 */
[----:B------:R-:W5:Y:S04]  /*22b0*/  LDG.E R11, desc[UR4][R4.64+-0x4] ;  /* 0xfffffc04040b7981 */ /* 0x000f68000c1e1900 */
[----:B------:R-:W5:Y:S02]  /*22c0*/  LDG.E R6, desc[UR4][R6.64+-0x4] ;  /* 0xfffffc0406067981 */ /* 0x000f64000c1e1900 */
[----:B-----5:R-:W-:-:S04]  /*22d0*/  FADD R11, R6, -R11 ;  /* 0x8000000b060b7221 */ /* 0x020fc80000000000 */
[----:B------:R-:W-:-:S07]  /*22e0*/  FFMA R2, R11, R9, R2 ;  /* 0x000000090b027223 */ /* 0x000fce0000000002 */
.L_x_52:
[----:B------:R-:W-:Y:S05]  /*22f0*/  BSYNC.RECONVERGENT B2 ;  /* 0x0000000000027941 */ /* 0x000fea0003800200 */
.L_x_51:
        /* <DEDUP_REMOVED lines=17> */
.L_x_58:
[----:B------:R-:W-:Y:S05]  /*2410*/  BSYNC.RECONVERGENT B3 ;  /* 0x0000000000037941 */ /* 0x000fea0003800200 */
.L_x_57:
[----:B------:R-:W0:Y:S01]  /*2420*/  LDC.64 R6, c[0x4][RZ] ;  /* 0x01000000ff067b82 */ /* 0x000e220000000a00 */
[----:B------:R-:W-:-:S05]  /*2430*/  PRMT R11, R15, 0x8880, RZ ;  /* 0x000088800f0b7816 */ /* 0x000fca00000000ff */
[----:B0-----:R-:W-:Y:S02]  /*2440*/  IMAD.WIDE R6, R11, 0x4, R6 ;  /* 0x000000040b067825 */ /* 0x001fe400078e0206 */
[----:B------:R-:W5:Y:S04]  /*2450*/  LDG.E R11, desc[UR4][R4.64+-0x4] ;  /* 0xfffffc04040b7981 */ /* 0x000f68000c1e1900 */
[----:B------:R-:W5:Y:S02]  /*2460*/  LDG.E R6, desc[UR4][R6.64+-0x4] ;  /* 0xfffffc0406067981 */ /* 0x000f64000c1e1900 */
[----:B-----5:R-:W-:-:S04]  /*2470*/  FADD R11, R6, -R11 ;  /* 0x8000000b060b7221 */ /* 0x020fc80000000000 */
[----:B------:R-:W-:-:S07]  /*2480*/  FFMA R2, R11, R9, R2 ;  /* 0x000000090b027223 */ /* 0x000fce0000000002 */
.L_x_56:
[----:B------:R-:W-:Y:S05]  /*2490*/  BSYNC.RECONVERGENT B2 ;  /* 0x0000000000027941 */ /* 0x000fea0003800200 */
.L_x_55:
        /* <DEDUP_REMOVED lines=17> */
.L_x_62:
[----:B------:R-:W-:Y:S05]  /*25b0*/  BSYNC.RECONVERGENT B3 ;  /* 0x0000000000037941 */ /* 0x000fea0003800200 */
.L_x_61:
[----:B------:R-:W0:Y:S01]  /*25c0*/  LDC.64 R6, c[0x4][RZ] ;  /* 0x01000000ff067b82 */ /* 0x000e220000000a00 */
[----:B------:R-:W-:-:S05]  /*25d0*/  PRMT R11, R15, 0x8880, RZ ;  /* 0x000088800f0b7816 */ /* 0x000fca00000000ff */
[----:B0-----:R-:W-:Y:S02]  /*25e0*/  IMAD.WIDE R6, R11, 0x4, R6 ;  /* 0x000000040b067825 */ /* 0x001fe400078e0206 */
[----:B------:R-:W5:Y:S04]  /*25f0*/  LDG.E R11, desc[UR4][R4.64+-0x4] ;  /* 0xfffffc04040b7981 */ /* 0x000f68000c1e1900 */
[----:B------:R-:W5:Y:S02]  /*2600*/  LDG.E R6, desc[UR4][R6.64+-0x4] ;  /* 0xfffffc0406067981 */ /* 0x000f64000c1e1900 */
[----:B-----5:R-:W-:-:S04]  /*2610*/  FADD R11, R6, -R11 ;  /* 0x8000000b060b7221 */ /* 0x020fc80000000000 */
[----:B------:R-:W-:-:S07]  /*2620*/  FFMA R2, R11, R9, R2 ;  /* 0x000000090b027223 */ /* 0x000fce0000000002 */
.L_x_60:
[----:B------:R-:W-:Y:S05]  /*2630*/  BSYNC.RECONVERGENT B2 ;  /* 0x0000000000027941 */ /* 0x000fea0003800200 */
.L_x_59:
        /* <DEDUP_REMOVED lines=17> */
.L_x_66:
[----:B------:R-:W-:Y:S05]  /*2750*/  BSYNC.RECONVERGENT B3 ;  /* 0x0000000000037941 */ /* 0x000fea0003800200 */
.L_x_65:
[----:B------:R-:W0:Y:S01]  /*2760*/  LDC.64 R6, c[0x4][RZ] ;  /* 0x01000000ff067b82 */ /* 0x000e220000000a00 */
[----:B------:R-:W-:-:S05]  /*2770*/  PRMT R11, R15, 0x8880, RZ ;  /* 0x000088800f0b7816 */ /* 0x000fca00000000ff */
[----:B0-----:R-:W-:Y:S02]  /*2780*/  IMAD.WIDE R6, R11, 0x4, R6 ;  /* 0x000000040b067825 */ /* 0x001fe400078e0206 */
[----:B------:R-:W5:Y:S04]  /*2790*/  LDG.E R11, desc[UR4][R4.64+-0x4] ;  /* 0xfffffc04040b7981 */ /* 0x000f68000c1e1900 */
[----:B------:R-:W5:Y:S02]  /*27a0*/  LDG.E R6, desc[UR4][R6.64+-0x4] ;  /* 0xfffffc0406067981 */ /* 0x000f64000c1e1900 */
[----:B-----5:R-:W-:-:S04]  /*27b0*/  FADD R11, R6, -R11 ;  /* 0x8000000b060b7221 */ /* 0x020fc80000000000 */
[----:B------:R-:W-:-:S07]  /*27c0*/  FFMA R2, R11, R9, R2 ;  /* 0x000000090b027223 */ /* 0x000fce0000000002 */
.L_x_64:
[----:B------:R-:W-:Y:S05]  /*27d0*/  BSYNC.RECONVERGENT B2 ;  /* 0x0000000000027941 */ /* 0x000fea0003800200 */
.L_x_63:
        /* <DEDUP_REMOVED lines=17> */
.L_x_70:
[----:B------:R-:W-:Y:S05]  /*28f0*/  BSYNC.RECONVERGENT B3 ;  /* 0x0000000000037941 */ /* 0x000fea0003800200 */
.L_x_69:
[----:B------:R-:W0:Y:S01]  /*2900*/  LDC.64 R6, c[0x4][RZ] ;  /* 0x01000000ff067b82 */ /* 0x000e220000000a00 */
[----:B------:R-:W-:-:S05]  /*2910*/  PRMT R11, R15, 0x8880, RZ ;  /* 0x000088800f0b7816 */ /* 0x000fca00000000ff */
[----:B0-----:R-:W-:Y:S02]  /*2920*/  IMAD.WIDE R6, R11, 0x4, R6 ;  /* 0x000000040b067825 */ /* 0x001fe400078e0206 */
[----:B------:R-:W5:Y:S04]  /*2930*/  LDG.E R11, desc[UR4][R4.64+-0x4] ;  /* 0xfffffc04040b7981 */ /* 0x000f68000c1e1900 */
[----:B------:R-:W5:Y:S02]  /*2940*/  LDG.E R6, desc[UR4][R6.64+-0x4] ;  /* 0xfffffc0406067981 */ /* 0x000f64000c1e1900 */
[----:B-----5:R-:W-:-:S04]  /*2950*/  FADD R11, R6, -R11 ;  /* 0x8000000b060b7221 */ /* 0x020fc80000000000 */
[----:B------:R-:W-:-:S07]  /*2960*/  FFMA R2, R11, R9, R2 ;  /* 0x000000090b027223 */ /* 0x000fce0000000002 */
.L_x_68:
[----:B------:R-:W-:Y:S05]  /*2970*/  BSYNC.RECONVERGENT B2 ;  /* 0x0000000000027941 */ /* 0x000fea0003800200 */
.L_x_67:
        /* <DEDUP_REMOVED lines=17> */
.L_x_74:
[----:B------:R-:W-:Y:S05]  /*2a90*/  BSYNC.RECONVERGENT B3 ;  /* 0x0000000000037941 */ /* 0x000fea0003800200 */
.L_x_73:
[----:B------:R-:W0:Y:S01]  /*2aa0*/  LDC.64 R6, c[0x4][RZ] ;  /* 0x01000000ff067b82 */ /* 0x000e220000000a00 */
[----:B------:R-:W-:-:S05]  /*2ab0*/  PRMT R11, R15, 0x8880, RZ ;  /* 0x000088800f0b7816 */ /* 0x000fca00000000ff */
[----:B0-----:R-:W-:Y:S02]  /*2ac0*/  IMAD.WIDE R6, R11, 0x4, R6 ;  /* 0x000000040b067825 */ /* 0x001fe400078e0206 */
[----:B------:R-:W5:Y:S04]  /*2ad0*/  LDG.E R11, desc[UR4][R4.64+-0x4] ;  /* 0xfffffc04040b7981 */ /* 0x000f68000c1e1900 */
[----:B------:R-:W5:Y:S02]  /*2ae0*/  LDG.E R6, desc[UR4][R6.64+-0x4] ;  /* 0xfffffc0406067981 */ /* 0x000f64000c1e1900 */
[----:B-----5:R-:W-:-:S04]  /*2af0*/  FADD R11, R6, -R11 ;  /* 0x8000000b060b7221 */ /* 0x020fc80000000000 */
[----:B------:R-:W-:-:S07]  /*2b00*/  FFMA R2, R11, R9, R2 ;  /* 0x000000090b027223 */ /* 0x000fce0000000002 */
.L_x_72:
[----:B------:R-:W-:Y:S05]  /*2b10*/  BSYNC.RECONVERGENT B2 ;  /* 0x0000000000027941 */ /* 0x000fea0003800200 */
.L_x_71:
        /* <DEDUP_REMOVED lines=17> */
.L_x_78:
[----:B------:R-:W-:Y:S05]  /*2c30*/  BSYNC.RECONVERGENT B3 ;  /* 0x0000000000037941 */ /* 0x000fea0003800200 */
.L_x_77:
[----:B------:R-:W0:Y:S01]  /*2c40*/  LDC.64 R6, c[0x4][RZ] ;  /* 0x01000000ff067b82 */ /* 0x000e220000000a00 */
[----:B------:R-:W-:Y:S01]  /*2c50*/  PRMT R3, R15, 0x8880, RZ ;  /* 0x000088800f037816 */ /* 0x000fe200000000ff */
[----:B------:R-:W5:Y:S04]  /*2c60*/  LDG.E R5, desc[UR4][R4.64+-0x4] ;  /* 0xfffffc0404057981 */ /* 0x000f68000c1e1900 */
[----:B0-----:R-:W-:-:S06]  /*2c70*/  IMAD.WIDE R6, R3, 0x4, R6 ;  /* 0x0000000403067825 */ /* 0x001fcc00078e0206 */
[----:B------:R-:W5:Y:S02]  /*2c80*/  LDG.E R6, desc[UR4][R6.64+-0x4] ;  /* 0xfffffc0406067981 */ /* 0x000f64000c1e1900 */
[----:B-----5:R-:W-:-:S04]  /*2c90*/  FADD R3, R6, -R5 ;  /* 0x8000000506037221 */ /* 0x020fc80000000000 */
[----:B------:R-:W-:-:S07]  /*2ca0*/  FFMA R2, R3, R9, R2 ;  /* 0x0000000903027223 */ /* 0x000fce0000000002 */
.L_x_76:
[----:B------:R-:W-:Y:S05]  /*2cb0*/  BSYNC.RECONVERGENT B2 ;  /* 0x0000000000027941 */ /* 0x000fea0003800200 */
.L_x_75:
[----:B------:R-:W0:Y:S01]  /*2cc0*/  LDC.64 R4, c[0x0][0x388] ;  /* 0x0000e200ff047b82 */ /* 0x000e220000000a00 */
[----:B------:R-:W-:Y:S01]  /*2cd0*/  FADD R3, -R2, -RZ ;  /* 0x800000ff02037221 */ /* 0x000fe20000000100 */
[----:B0-----:R-:W-:-:S05]  /*2ce0*/  IMAD.WIDE R8, R8, 0x4, R4 ;  /* 0x0000000408087825 */ /* 0x001fca00078e0204 */
[----:B------:R-:W-:Y:S01]  /*2cf0*/  STG.E desc[UR4][R8.64], R3 ;  /* 0x0000000308007986 */ /* 0x000fe2000c101904 */
[----:B------:R-:W-:Y:S05]  /*2d00*/  EXIT ;  /* 0x000000000000794d */ /* 0x000fea0003800000 */
        .weak           $__internal_0_$__cuda_sm3x_div_rn_noftz_f32_slowpath
        .type           $__internal_0_$__cuda_sm3x_div_rn_noftz_f32_slowpath,@function
        .size           $__internal_0_$__cuda_sm3x_div_rn_noftz_f32_slowpath,(.L_x_91 - $__internal_0_$__cuda_sm3x_div_rn_noftz_f32_slowpath)
$__internal_0_$__cuda_sm3x_div_rn_noftz_f32_slowpath:
[----:B------:R-:W-:Y:S01]  /*2d10*/  SHF.R.U32.HI R7, RZ, 0x17, R3 ;  /* 0x00000017ff077819 */ /* 0x000fe20000011603 */
[----:B------:R-:W-:Y:S01]  /*2d20*/  BSSY.RECONVERGENT B0, `(.L_x_79) ;  /* 0x0000065000007945 */ /* 0x000fe20003800200 */
[----:B------:R-:W-:Y:S02]  /*2d30*/  SHF.R.U32.HI R10, RZ, 0x17, R0 ;  /* 0x00000017ff0a7819 */ /* 0x000fe40000011600 */
[----:B------:R-:W-:Y:S02]  /*2d40*/  LOP3.LUT R7, R7, 0xff, RZ, 0xc0, !PT ;  /* 0x000000ff07077812 */ /* 0x000fe400078ec0ff */
[----:B------:R-:W-:Y:S02]  /*2d50*/  LOP3.LUT R10, R10, 0xff, RZ, 0xc0, !PT ;  /* 0x000000ff0a0a7812 */ /* 0x000fe400078ec0ff */
[----:B------:R-:W-:Y:S02]  /*2d60*/  IADD3 R11, PT, PT, R7, -0x1, RZ ;  /* 0xffffffff070b7810 */ /* 0x000fe40007ffe0ff */
[----:B------:R-:W-:-:S02]  /*2d70*/  IADD3 R9, PT, PT, R10, -0x1, RZ ;  /* 0xffffffff0a097810 */ /* 0x000fc40007ffe0ff */
[----:B------:R-:W-:Y:S01]  /*2d80*/  ISETP.GT.U32.AND P0, PT, R11, 0xfd, PT ;  /* 0x000000fd0b00780c */ /* 0x000fe20003f04070 */
[----:B------:R-:W-:-:S03]  /*2d90*/  IMAD.MOV.U32 R11, RZ, RZ, R3 ;  /* 0x000000ffff0b7224 */ /* 0x000fc600078e0003 */
[----:B------:R-:W-:-:S13]  /*2da0*/  ISETP.GT.U32.OR P0, PT, R9, 0xfd, P0 ;  /* 0x000000fd0900780c */ /* 0x000fda0000704470 */
[----:B------:R-:W-:Y:S01]  /*2db0*/  @!P0 MOV R9, RZ ;  /* 0x000000ff00098202 */ /* 0x000fe20000000f00 */
[----:B------:R-:W-:Y:S06]  /*2dc0*/  @!P0 BRA `(.L_x_80) ;  /* 0x0000000000648947 */ /* 0x000fec0003800000 */
[----:B------:R-:W-:Y:S02]  /*2dd0*/  FSETP.GTU.FTZ.AND P0, PT, |R0|, +INF , PT ;  /* 0x7f8000000000780b */ /* 0x000fe40003f1c200 */
[----:B------:R-:W-:-:S04]  /*2de0*/  FSETP.GTU.FTZ.AND P1, PT, |R3|, +INF , PT ;  /* 0x7f8000000300780b */ /* 0x000fc80003f3c200 */
[----:B------:R-:W-:-:S13]  /*2df0*/  PLOP3.LUT P0, PT, P0, P1, PT, 0xf8, 0x8f ;  /* 0x00000000008f781c */ /* 0x000fda0000703f70 */
[----:B------:R-:W-:Y:S05]  /*2e00*/  @P0 BRA `(.L_x_81) ;  /* 0x0000000400540947 */ /* 0x000fea0003800000 */
[----:B------:R-:W-:-:S13]  /*2e10*/  LOP3.LUT P0, RZ, R11, 0x7fffffff, R0, 0xc8, !PT ;  /* 0x7fffffff0bff7812 */ /* 0x000fda000780c800 */
[----:B------:R-:W-:Y:S05]  /*2e20*/  @!P0 BRA `(.L_x_82) ;  /* 0x0000000400448947 */ /* 0x000fea0003800000 */
[C---:B------:R-:W-:Y:S02]  /*2e30*/  FSETP.NEU.FTZ.AND P2, PT, |R0|.reuse, +INF , PT ;  /* 0x7f8000000000780b */ /* 0x040fe40003f5d200 */
[----:B------:R-:W-:Y:S02]  /*2e40*/  FSETP.NEU.FTZ.AND P1, PT, |R3|, +INF , PT ;  /* 0x7f8000000300780b */ /* 0x000fe40003f3d200 */
[----:B------:R-:W-:-:S11]  /*2e50*/  FSETP.NEU.FTZ.AND P0, PT, |R0|, +INF , PT ;  /* 0x7f8000000000780b */ /* 0x000fd60003f1d200 */
[----:B------:R-:W-:Y:S05]  /*2e60*/  @!P1 BRA !P2, `(.L_x_82) ;  /* 0x0000000400349947 */ /* 0x000fea0005000000 */
[----:B------:R-:W-:-:S04]  /*2e70*/  LOP3.LUT P2, RZ, R0, 0x7fffffff, RZ, 0xc0, !PT ;  /* 0x7fffffff00ff7812 */ /* 0x000fc8000784c0ff */
[----:B------:R-:W-:-:S13]  /*2e80*/  PLOP3.LUT P1, PT, P1, P2, PT, 0x2f, 0xf2 ;  /* 0x0000000000f2781c */ /* 0x000fda0000f24577 */
[----:B------:R-:W-:Y:S05]  /*2e90*/  @P1 BRA `(.L_x_83) ;  /* 0x0000000400201947 */ /* 0x000fea0003800000 */
[----:B------:R-:W-:-:S04]  /*2ea0*/  LOP3.LUT P1, RZ, R11, 0x7fffffff, RZ, 0xc0, !PT ;  /* 0x7fffffff0bff7812 */ /* 0x000fc8000782c0ff */
[----:B------:R-:W-:-:S13]  /*2eb0*/  PLOP3.LUT P0, PT, P0, P1, PT, 0x2f, 0xf2 ;  /* 0x0000000000f2781c */ /* 0x000fda0000702577 */
[----:B------:R-:W-:Y:S05]  /*2ec0*/  @P0 BRA `(.L_x_84) ;  /* 0x0000000400080947 */ /* 0x000fea0003800000 */
[----:B------:R-:W-:-:S04]  /*2ed0*/  IADD3 R9, PT, PT, R10, -0x1, RZ ;  /* 0xffffffff0a097810 */ /* 0x000fc80007ffe0ff */
[----:B------:R-:W-:Y:S01]  /*2ee0*/  ISETP.GE.AND P0, PT, R9, RZ, PT ;  /* 0x000000ff0900720c */ /* 0x000fe20003f06270 */
[----:B------:R-:W-:-:S05]  /*2ef0*/  VIADD R9, R7, 0xffffffff ;  /* 0xffffffff07097836 */ /* 0x000fca0000000000 */
[----:B------:R-:W-:-:S07]  /*2f00*/  ISETP.GE.AND P1, PT, R9, RZ, PT ;  /* 0x000000ff0900720c */ /* 0x000fce0003f26270 */
[----:B------:R-:W-:Y:S01]  /*2f10*/  @P0 MOV R9, RZ ;  /* 0x000000ff00090202 */ /* 0x000fe20000000f00 */
[----:B------:R-:W-:Y:S01]  /*2f20*/  @!P0 FFMA R0, R0, 1.84467440737095516160e+19, RZ ;  /* 0x5f80000000008823 */ /* 0x000fe200000000ff */
[----:B------:R-:W-:-:S04]  /*2f30*/  @!P0 MOV R9, 0xffffffc0 ;  /* 0xffffffc000098802 */ /* 0x000fc80000000f00 */
[----:B------:R-:W-:Y:S01]  /*2f40*/  @!P1 FFMA R11, R3, 1.84467440737095516160e+19, RZ ;  /* 0x5f800000030b9823 */ /* 0x000fe200000000ff */
[----:B------:R-:W-:-:S07]  /*2f50*/  @!P1 VIADD R9, R9, 0x40 ;  /* 0x0000004009099836 */ /* 0x000fce0000000000 */
.L_x_80:
[----:B------:R-:W-:Y:S01]  /*2f60*/  LEA R12, R7, 0xc0800000, 0x17 ;  /* 0xc0800000070c7811 */ /* 0x000fe200078eb8ff */
[----:B------:R-:W-:Y:S01]  /*2f70*/  BSSY.RECONVERGENT B1, `(.L_x_85) ;  /* 0x0000036000017945 */ /* 0x000fe20003800200 */
[----:B------:R-:W-:Y:S02]  /*2f80*/  IADD3 R10, PT, PT, R10, -0x7f, RZ ;  /* 0xffffff810a0a7810 */ /* 0x000fe40007ffe0ff */
[----:B------:R-:W-:-:S03]  /*2f90*/  IADD3 R16, PT, PT, -R12, R11, RZ ;  /* 0x0000000b0c107210 */ /* 0x000fc60007ffe1ff */
[----:B------:R-:W-:Y:S01]  /*2fa0*/  IMAD R0, R10, -0x800000, R0 ;  /* 0xff8000000a007824 */ /* 0x000fe200078e0200 */
[----:B------:R-:W0:Y:S01]  /*2fb0*/  MUFU.RCP R12, R16 ;  /* 0x00000010000c7308 */ /* 0x000e220000001000 */
[----:B------:R-:W-:Y:S01]  /*2fc0*/  FADD.FTZ R11, -R16, -RZ ;  /* 0x800000ff100b7221 */ /* 0x000fe20000010100 */
[----:B------:R-:W-:-:S05]  /*2fd0*/  IADD3 R10, PT, PT, R10, 0x7f, -R7 ;  /* 0x0000007f0a0a7810 */ /* 0x000fca0007ffe807 */
[----:B------:R-:W-:Y:S02]  /*2fe0*/  IMAD.IADD R9, R10, 0x1, R9 ;  /* 0x000000010a097824 */ /* 0x000fe400078e0209 */
[----:B0-----:R-:W-:-:S04]  /*2ff0*/  FFMA R13, R12, R11, 1 ;  /* 0x3f8000000c0d7423 */ /* 0x001fc8000000000b */
[----:B------:R-:W-:-:S04]  /*3000*/  FFMA R13, R12, R13, R12 ;  /* 0x0000000d0c0d7223 */ /* 0x000fc8000000000c */
[----:B------:R-:W-:-:S04]  /*3010*/  FFMA R12, R0, R13, RZ ;  /* 0x0000000d000c7223 */ /* 0x000fc800000000ff */
[----:B------:R-:W-:-:S04]  /*3020*/  FFMA R14, R11, R12, R0 ;  /* 0x0000000c0b0e7223 */ /* 0x000fc80000000000 */
[----:B------:R-:W-:-:S04]  /*3030*/  FFMA R12, R13, R14, R12 ;  /* 0x0000000e0d0c7223 */ /* 0x000fc8000000000c */
[----:B------:R-:W-:-:S04]  /*3040*/  FFMA R11, R11, R12, R0 ;  /* 0x0000000c0b0b7223 */ /* 0x000fc80000000000 */
[----:B------:R-:W-:-:S05]  /*3050*/  FFMA R0, R13, R11, R12 ;  /* 0x0000000b0d007223 */ /* 0x000fca000000000c */
[----:B------:R-:W-:-:S04]  /*3060*/  SHF.R.U32.HI R7, RZ, 0x17, R0 ;  /* 0x00000017ff077819 */ /* 0x000fc80000011600 */
[----:B------:R-:W-:-:S04]  /*3070*/  LOP3.LUT R10, R7, 0xff, RZ, 0xc0, !PT ;  /* 0x000000ff070a7812 */ /* 0x000fc800078ec0ff */
[----:B------:R-:W-:-:S04]  /*3080*/  IADD3 R7, PT, PT, R10, R9, RZ ;  /* 0x000000090a077210 */ /* 0x000fc80007ffe0ff */
[----:B------:R-:W-:-:S04]  /*3090*/  IADD3 R10, PT, PT, R7, -0x1, RZ ;  /* 0xffffffff070a7810 */ /* 0x000fc80007ffe0ff */
[----:B------:R-:W-:-:S13]  /*30a0*/  ISETP.GE.U32.AND P0, PT, R10, 0xfe, PT ;  /* 0x000000fe0a00780c */ /* 0x000fda0003f06070 */
[----:B------:R-:W-:Y:S05]  /*30b0*/  @!P0 BRA `(.L_x_86) ;  /* 0x0000000000808947 */ /* 0x000fea0003800000 */
[----:B------:R-:W-:-:S13]  /*30c0*/  ISETP.GT.AND P0, PT, R7, 0xfe, PT ;  /* 0x000000fe0700780c */ /* 0x000fda0003f04270 */
[----:B------:R-:W-:Y:S05]  /*30d0*/  @P0 BRA `(.L_x_87) ;  /* 0x00000000006c0947 */ /* 0x000fea0003800000 */
[----:B------:R-:W-:-:S13]  /*30e0*/  ISETP.GE.AND P0, PT, R7, 0x1, PT ;  /* 0x000000010700780c */ /* 0x000fda0003f06270 */
[----:B------:R-:W-:Y:S05]  /*30f0*/  @P0 BRA `(.L_x_88) ;  /* 0x0000000000740947 */ /* 0x000fea0003800000 */
[----:B------:R-:W-:Y:S02]  /*3100*/  ISETP.GE.AND P0, PT, R7, -0x18, PT ;  /* 0xffffffe80700780c */ /* 0x000fe40003f06270 */
[----:B------:R-:W-:-:S11]  /*3110*/  LOP3.LUT R0, R0, 0x80000000, RZ, 0xc0, !PT ;  /* 0x8000000000007812 */ /* 0x000fd600078ec0ff */
[----:B------:R-:W-:Y:S05]  /*3120*/  @!P0 BRA `(.L_x_88) ;  /* 0x0000000000688947 */ /* 0x000fea0003800000 */
[CCC-:B------:R-:W-:Y:S01]  /*3130*/  FFMA.RZ R9, R13.reuse, R11.reuse, R12.reuse ;  /* 0x0000000b0d097223 */ /* 0x1c0fe2000000c00c */
[CCC-:B------:R-:W-:Y:S01]  /*3140*/  FFMA.RP R10, R13.reuse, R11.reuse, R12.reuse ;  /* 0x0000000b0d0a7223 */ /* 0x1c0fe2000000800c */
[----:B------:R-:W-:Y:S01]  /*3150*/  FFMA.RM R11, R13, R11, R12 ;  /* 0x0000000b0d0b7223 */ /* 0x000fe2000000400c */
[C---:B------:R-:W-:Y:S01]  /*3160*/  VIADD R12, R7.reuse, 0x20 ;  /* 0x00000020070c7836 */ /* 0x040fe20000000000 */
[----:B------:R-:W-:Y:S02]  /*3170*/  ISETP.NE.AND P2, PT, R7, RZ, PT ;  /* 0x000000ff0700720c */ /* 0x000fe40003f45270 */
[----:B------:R-:W-:Y:S02]  /*3180*/  LOP3.LUT R9, R9, 0x7fffff, RZ, 0xc0, !PT ;  /* 0x007fffff09097812 */ /* 0x000fe400078ec0ff */
[----:B------:R-:W-:Y:S02]  /*3190*/  ISETP.NE.AND P1, PT, R7, RZ, PT ;  /* 0x000000ff0700720c */ /* 0x000fe40003f25270 */
[----:B------:R-:W-:-:S02]  /*31a0*/  LOP3.LUT R9, R9, 0x800000, RZ, 0xfc, !PT ;  /* 0x0080000009097812 */ /* 0x000fc400078efcff */
[----:B------:R-:W-:Y:S02]  /*31b0*/  IADD3 R7, PT, PT, -R7, RZ, RZ ;  /* 0x000000ff07077210 */ /* 0x000fe40007ffe1ff */
[----:B------:R-:W-:Y:S02]  /*31c0*/  SHF.L.U32 R12, R9, R12, RZ ;  /* 0x0000000c090c7219 */ /* 0x000fe400000006ff */
[----:B------:R-:W-:Y:S02]  /*31d0*/  FSETP.NEU.FTZ.AND P0, PT, R10, R11, PT ;  /* 0x0000000b0a00720b */ /* 0x000fe40003f1d000 */
[----:B------:R-:W-:Y:S02]  /*31e0*/  SEL R10, R7, RZ, P2 ;  /* 0x000000ff070a7207 */ /* 0x000fe40001000000 */
[----:B------:R-:W-:Y:S02]  /*31f0*/  ISETP.NE.AND P1, PT, R12, RZ, P1 ;  /* 0x000000ff0c00720c */ /* 0x000fe40000f25270 */
[----:B------:R-:W-:-:S02]  /*3200*/  SHF.R.U32.HI R10, RZ, R10, R9 ;  /* 0x0000000aff0a7219 */ /* 0x000fc40000011609 */
[----:B------:R-:W-:Y:S02]  /*3210*/  PLOP3.LUT P0, PT, P0, P1, PT, 0xf8, 0x8f ;  /* 0x00000000008f781c */ /* 0x000fe40000703f70 */
[----:B------:R-:W-:Y:S02]  /*3220*/  SHF.R.U32.HI R12, RZ, 0x1, R10 ;  /* 0x00000001ff0c7819 */ /* 0x000fe4000001160a */
[----:B------:R-:W-:-:S04]  /*3230*/  SEL R7, RZ, 0x1, !P0 ;  /* 0x00000001ff077807 */ /* 0x000fc80004000000 */
[----:B------:R-:W-:-:S04]  /*3240*/  LOP3.LUT R7, R7, 0x1, R12, 0xf8, !PT ;  /* 0x0000000107077812 */ /* 0x000fc800078ef80c */
[----:B------:R-:W-:-:S04]  /*3250*/  LOP3.LUT R7, R7, R10, RZ, 0xc0, !PT ;  /* 0x0000000a07077212 */ /* 0x000fc800078ec0ff */
[----:B------:R-:W-:-:S04]  /*3260*/  IADD3 R7, PT, PT, R12, R7, RZ ;  /* 0x000000070c077210 */ /* 0x000fc80007ffe0ff */
[----:B------:R-:W-:Y:S01]  /*3270*/  LOP3.LUT R0, R7, R0, RZ, 0xfc, !PT ;  /* 0x0000000007007212 */ /* 0x000fe200078efcff */
[----:B------:R-:W-:Y:S06]  /*3280*/  BRA `(.L_x_88) ;  /* 0x0000000000107947 */ /* 0x000fec0003800000 */
.L_x_87:
[----:B------:R-:W-:-:S04]  /*3290*/  LOP3.LUT R0, R0, 0x80000000, RZ, 0xc0, !PT ;  /* 0x8000000000007812 */ /* 0x000fc800078ec0ff */
[----:B------:R-:W-:Y:S01]  /*32a0*/  LOP3.LUT R0, R0, 0x7f800000, RZ, 0xfc, !PT ;  /* 0x7f80000000007812 */ /* 0x000fe200078efcff */
[----:B------:R-:W-:Y:S06]  /*32b0*/  BRA `(.L_x_88) ;  /* 0x0000000000047947 */ /* 0x000fec0003800000 */
.L_x_86:
[----:B------:R-:W-:-:S07]  /*32c0*/  IMAD R0, R9, 0x800000, R0 ;  /* 0x0080000009007824 */ /* 0x000fce00078e0200 */
.L_x_88:
[----:B------:R-:W-:Y:S05]  /*32d0*/  BSYNC.RECONVERGENT B1 ;  /* 0x0000000000017941 */ /* 0x000fea0003800200 */
.L_x_85:
[----:B------:R-:W-:Y:S05]  /*32e0*/  BRA `(.L_x_89) ;  /* 0x0000000000207947 */ /* 0x000fea0003800000 */
.L_x_84:
[----:B------:R-:W-:-:S04]  /*32f0*/  LOP3.LUT R0, R11, 0x80000000, R0, 0x48, !PT ;  /* 0x800000000b007812 */ /* 0x000fc800078e4800 */
[----:B------:R-:W-:Y:S01]  /*3300*/  LOP3.LUT R0, R0, 0x7f800000, RZ, 0xfc, !PT ;  /* 0x7f80000000007812 */ /* 0x000fe200078efcff */
[----:B------:R-:W-:Y:S06]  /*3310*/  BRA `(.L_x_89) ;  /* 0x0000000000147947 */ /* 0x000fec0003800000 */
.L_x_83:
[----:B------:R-:W-:Y:S01]  /*3320*/  LOP3.LUT R0, R11, 0x80000000, R0, 0x48, !PT ;  /* 0x800000000b007812 */ /* 0x000fe200078e4800 */
[----:B------:R-:W-:Y:S06]  /*3330*/  BRA `(.L_x_89) ;  /* 0x00000000000c7947 */ /* 0x000fec0003800000 */
.L_x_82:
[----:B------:R-:W0:Y:S01]  /*3340*/  MUFU.RSQ R0, -QNAN ;  /* 0xffc0000000007908 */ /* 0x000e220000001400 */
[----:B------:R-:W-:Y:S05]  /*3350*/  BRA `(.L_x_89) ;  /* 0x0000000000047947 */ /* 0x000fea0003800000 */
.L_x_81:
[----:B------:R-:W-:-:S07]  /*3360*/  FADD.FTZ R0, R0, R3 ;  /* 0x0000000300007221 */ /* 0x000fce0000010000 */
.L_x_89:
[----:B------:R-:W-:Y:S05]  /*3370*/  BSYNC.RECONVERGENT B0 ;  /* 0x0000000000007941 */ /* 0x000fea0003800200 */
.L_x_79:
[----:B------:R-:W-:Y:S01]  /*3380*/  HFMA2 R7, -RZ, RZ, 0, 0 ;  /* 0x00000000ff077431 */ /* 0x000fe200000001ff */
[----:B0-----:R-:W-:-:S03]  /*3390*/  MOV R9, R0 ;  /* 0x0000000000097202 */ /* 0x001fc60000000f00 */
[----:B------:R-:W-:Y:S05]  /*33a0*/  RET.REL.NODEC R6 `(_Z11cal_entropyPiPfii) ;  /* 0xffffffcc06147950 */ /* 0x000fea0003c3ffff */
.L_x_90:
[----:B------:R-:W-:-:S00]  /*33b0*/  BRA `(.L_x_90) ;  /* 0xfffffffc00fc7947 */ /* 0x000fc0000383ffff */
[----:B------:R-:W-:-:S00]  /*33c0*/  NOP ;  /* 0x0000000000007918 */ /* 0x000fc00000000000 */
        /* <DEDUP_REMOVED lines=11> */
.L_x_91:


//--------------------- .nv.shared.reserved.0     --------------------------
	.section	.nv.shared.reserved.0,"aw",@nobits
	.weak		__nv_reservedSMEM_offset_0_alias
	.size		__nv_reservedSMEM_offset_0_alias, 0, 64
	.other		__nv_reservedSMEM_offset_0_alias,@"STO_CUDA_RESERVED_SHARED STV_DEFAULT"
__nv_reservedSMEM_offset_0_alias:
	.zero		0
	.zero		64


//--------------------- .nv.global                --------------------------
	.section	.nv.global,"aw",@nobits
	.align	4
.nv.global:
	.type		mylog,@object
	.size		mylog,(.L_0 - mylog)
mylog:
	.zero		100
.L_0:


//--------------------- .nv.constant0._Z11cal_entropyPiPfii --------------------------
	.section	.nv.constant0._Z11cal_entropyPiPfii,"a",@progbits
	.sectionflags	@""
	.align	4
.nv.constant0._Z11cal_entropyPiPfii:
	.zero		920


//--------------------- SYMBOLS --------------------------

	.type		.nv.reservedSmem.offset0,@object
	.size		.nv.reservedSmem.offset0,0x4
